//
// Generated by NVIDIA NVVM Compiler
//
// Compiler Build ID: CL-36424714
// Cuda compilation tools, release 13.0, V13.0.88
// Based on NVVM 20.0.0
//

.version 9.0
.target sm_100
.address_size 64

	// .globl	binary_ip_hamming

.visible .entry binary_ip_hamming(
	.param .u64 .ptr .align 1 binary_ip_hamming_param_0,
	.param .u64 .ptr .align 1 binary_ip_hamming_param_1,
	.param .u64 .ptr .align 1 binary_ip_hamming_param_2,
	.param .u32 binary_ip_hamming_param_3,
	.param .u32 binary_ip_hamming_param_4,
	.param .u32 binary_ip_hamming_param_5
)
{
	.reg .pred 	%p<11>;
	.reg .b32 	%r<144>;
	.reg .b64 	%rd<27>;

	ld.param.u64 	%rd6, [binary_ip_hamming_param_0];
	ld.param.u64 	%rd7, [binary_ip_hamming_param_1];
	ld.param.u64 	%rd5, [binary_ip_hamming_param_2];
	ld.param.u32 	%r32, [binary_ip_hamming_param_3];
	ld.param.u32 	%r34, [binary_ip_hamming_param_4];
	ld.param.u32 	%r33, [binary_ip_hamming_param_5];
	cvta.to.global.u64 	%rd1, %rd7;
	cvta.to.global.u64 	%rd2, %rd6;
	mov.u32 	%r35, %ctaid.x;
	mov.u32 	%r36, %ntid.x;
	mov.u32 	%r37, %tid.x;
	mad.lo.s32 	%r1, %r35, %r36, %r37;
	mul.lo.s32 	%r38, %r33, %r34;
	setp.ge.s32 	%p1, %r1, %r38;
	@%p1 bra 	$L__BB0_14;
	div.s32 	%r40, %r1, %r33;
	mul.lo.s32 	%r41, %r40, %r33;
	sub.s32 	%r42, %r1, %r41;
	shr.s32 	%r43, %r32, 31;
	shr.u32 	%r44, %r43, 27;
	add.s32 	%r45, %r32, %r44;
	shr.s32 	%r2, %r45, 5;
	mul.lo.s32 	%r3, %r40, %r2;
	mul.lo.s32 	%r4, %r42, %r2;
	setp.lt.s32 	%p2, %r32, 32;
	mov.b32 	%r143, 0;
	@%p2 bra 	$L__BB0_13;
	add.s32 	%r48, %r2, -1;
	and.b32  	%r5, %r2, 7;
	setp.lt.u32 	%p3, %r48, 7;
	mov.b32 	%r138, 0;
	mov.u32 	%r143, %r138;
	@%p3 bra 	$L__BB0_5;
	and.b32  	%r138, %r2, 67108856;
	neg.s32 	%r132, %r138;
	add.s64 	%rd3, %rd2, 16;
	add.s64 	%rd4, %rd1, 16;
	mov.b32 	%r143, 0;
	mov.u32 	%r130, %r4;
	mov.u32 	%r131, %r3;
$L__BB0_4:
	.pragma "nounroll";
	mul.wide.s32 	%rd8, %r131, 4;
	add.s64 	%rd9, %rd3, %rd8;
	mul.wide.s32 	%rd10, %r130, 4;
	add.s64 	%rd11, %rd4, %rd10;
	ld.global.nc.u32 	%r50, [%rd9+-16];
	ld.global.nc.u32 	%r51, [%rd11+-16];
	xor.b32  	%r52, %r51, %r50;
	popc.b32 	%r53, %r52;
	add.s32 	%r54, %r53, %r143;
	ld.global.nc.u32 	%r55, [%rd9+-12];
	ld.global.nc.u32 	%r56, [%rd11+-12];
	xor.b32  	%r57, %r56, %r55;
	popc.b32 	%r58, %r57;
	add.s32 	%r59, %r58, %r54;
	ld.global.nc.u32 	%r60, [%rd9+-8];
	ld.global.nc.u32 	%r61, [%rd11+-8];
	xor.b32  	%r62, %r61, %r60;
	popc.b32 	%r63, %r62;
	add.s32 	%r64, %r63, %r59;
	ld.global.nc.u32 	%r65, [%rd9+-4];
	ld.global.nc.u32 	%r66, [%rd11+-4];
	xor.b32  	%r67, %r66, %r65;
	popc.b32 	%r68, %r67;
	add.s32 	%r69, %r68, %r64;
	ld.global.nc.u32 	%r70, [%rd9];
	ld.global.nc.u32 	%r71, [%rd11];
	xor.b32  	%r72, %r71, %r70;
	popc.b32 	%r73, %r72;
	add.s32 	%r74, %r73, %r69;
	ld.global.nc.u32 	%r75, [%rd9+4];
	ld.global.nc.u32 	%r76, [%rd11+4];
	xor.b32  	%r77, %r76, %r75;
	popc.b32 	%r78, %r77;
	add.s32 	%r79, %r78, %r74;
	ld.global.nc.u32 	%r80, [%rd9+8];
	ld.global.nc.u32 	%r81, [%rd11+8];
	xor.b32  	%r82, %r81, %r80;
	popc.b32 	%r83, %r82;
	add.s32 	%r84, %r83, %r79;
	ld.global.nc.u32 	%r85, [%rd9+12];
	ld.global.nc.u32 	%r86, [%rd11+12];
	xor.b32  	%r87, %r86, %r85;
	popc.b32 	%r88, %r87;
	add.s32 	%r143, %r88, %r84;
	add.s32 	%r132, %r132, 8;
	add.s32 	%r131, %r131, 8;
	add.s32 	%r130, %r130, 8;
	setp.ne.s32 	%p4, %r132, 0;
	@%p4 bra 	$L__BB0_4;
$L__BB0_5:
	setp.eq.s32 	%p5, %r5, 0;
	@%p5 bra 	$L__BB0_13;
	and.b32  	%r19, %r2, 3;
	setp.lt.u32 	%p6, %r5, 4;
	@%p6 bra 	$L__BB0_8;
	add.s32 	%r90, %r138, %r3;
	mul.wide.s32 	%rd12, %r90, 4;
	add.s64 	%rd13, %rd2, %rd12;
	ld.global.nc.u32 	%r91, [%rd13];
	add.s32 	%r92, %r138, %r4;
	mul.wide.s32 	%rd14, %r92, 4;
	add.s64 	%rd15, %rd1, %rd14;
	ld.global.nc.u32 	%r93, [%rd15];
	xor.b32  	%r94, %r93, %r91;
	popc.b32 	%r95, %r94;
	add.s32 	%r96, %r95, %r143;
	ld.global.nc.u32 	%r97, [%rd13+4];
	ld.global.nc.u32 	%r98, [%rd15+4];
	xor.b32  	%r99, %r98, %r97;
	popc.b32 	%r100, %r99;
	add.s32 	%r101, %r100, %r96;
	ld.global.nc.u32 	%r102, [%rd13+8];
	ld.global.nc.u32 	%r103, [%rd15+8];
	xor.b32  	%r104, %r103, %r102;
	popc.b32 	%r105, %r104;
	add.s32 	%r106, %r105, %r101;
	ld.global.nc.u32 	%r107, [%rd13+12];
	ld.global.nc.u32 	%r108, [%rd15+12];
	xor.b32  	%r109, %r108, %r107;
	popc.b32 	%r110, %r109;
	add.s32 	%r143, %r110, %r106;
	add.s32 	%r138, %r138, 4;
$L__BB0_8:
	setp.eq.s32 	%p7, %r19, 0;
	@%p7 bra 	$L__BB0_13;
	setp.eq.s32 	%p8, %r19, 1;
	@%p8 bra 	$L__BB0_11;
	add.s32 	%r112, %r138, %r3;
	mul.wide.s32 	%rd16, %r112, 4;
	add.s64 	%rd17, %rd2, %rd16;
	ld.global.nc.u32 	%r113, [%rd17];
	add.s32 	%r114, %r138, %r4;
	mul.wide.s32 	%rd18, %r114, 4;
	add.s64 	%rd19, %rd1, %rd18;
	ld.global.nc.u32 	%r115, [%rd19];
	xor.b32  	%r116, %r115, %r113;
	popc.b32 	%r117, %r116;
	add.s32 	%r118, %r117, %r143;
	ld.global.nc.u32 	%r119, [%rd17+4];
	ld.global.nc.u32 	%r120, [%rd19+4];
	xor.b32  	%r121, %r120, %r119;
	popc.b32 	%r122, %r121;
	add.s32 	%r143, %r122, %r118;
	add.s32 	%r138, %r138, 2;
$L__BB0_11:
	and.b32  	%r123, %r2, 1;
	setp.eq.b32 	%p9, %r123, 1;
	not.pred 	%p10, %p9;
	@%p10 bra 	$L__BB0_13;
	add.s32 	%r124, %r138, %r3;
	mul.wide.s32 	%rd20, %r124, 4;
	add.s64 	%rd21, %rd2, %rd20;
	ld.global.nc.u32 	%r125, [%rd21];
	add.s32 	%r126, %r138, %r4;
	mul.wide.s32 	%rd22, %r126, 4;
	add.s64 	%rd23, %rd1, %rd22;
	ld.global.nc.u32 	%r127, [%rd23];
	xor.b32  	%r128, %r127, %r125;
	popc.b32 	%r129, %r128;
	add.s32 	%r143, %r129, %r143;
$L__BB0_13:
	cvta.to.global.u64 	%rd24, %rd5;
	mul.wide.s32 	%rd25, %r1, 4;
	add.s64 	%rd26, %rd24, %rd25;
	st.global.u32 	[%rd26], %r143;
$L__BB0_14:
	ret;

}
	// .globl	binary_ip_asymmetric
.visible .entry binary_ip_asymmetric(
	.param .u64 .ptr .align 1 binary_ip_asymmetric_param_0,
	.param .u64 .ptr .align 1 binary_ip_asymmetric_param_1,
	.param .u64 .ptr .align 1 binary_ip_asymmetric_param_2,
	.param .u32 binary_ip_asymmetric_param_3,
	.param .u32 binary_ip_asymmetric_param_4,
	.param .u32 binary_ip_asymmetric_param_5
)
{
	.reg .pred 	%p<68>;
	.reg .b32 	%r<95>;
	.reg .b32 	%f<199>;
	.reg .b64 	%rd<18>;

	ld.param.u64 	%rd6, [binary_ip_asymmetric_param_0];
	ld.param.u64 	%rd4, [binary_ip_asymmetric_param_1];
	ld.param.u64 	%rd5, [binary_ip_asymmetric_param_2];
	ld.param.u32 	%r16, [binary_ip_asymmetric_param_3];
	ld.param.u32 	%r18, [binary_ip_asymmetric_param_4];
	ld.param.u32 	%r17, [binary_ip_asymmetric_param_5];
	cvta.to.global.u64 	%rd1, %rd6;
	mov.u32 	%r19, %ctaid.x;
	mov.u32 	%r20, %ntid.x;
	mov.u32 	%r21, %tid.x;
	mad.lo.s32 	%r1, %r19, %r20, %r21;
	mul.lo.s32 	%r22, %r17, %r18;
	setp.ge.s32 	%p1, %r1, %r22;
	@%p1 bra 	$L__BB1_69;
	div.s32 	%r23, %r1, %r17;
	mul.lo.s32 	%r24, %r23, %r17;
	sub.s32 	%r2, %r1, %r24;
	mul.lo.s32 	%r92, %r23, %r16;
	setp.lt.s32 	%p2, %r16, 32;
	mov.f32 	%f166, 0f00000000;
	@%p2 bra 	$L__BB1_68;
	shr.s32 	%r26, %r16, 31;
	shr.u32 	%r27, %r26, 27;
	add.s32 	%r28, %r16, %r27;
	shr.s32 	%r29, %r28, 5;
	neg.s32 	%r94, %r29;
	cvta.to.global.u64 	%rd2, %rd4;
	mul.lo.s32 	%r91, %r2, %r29;
	mov.f32 	%f166, 0f00000000;
	mov.b32 	%r93, 15;
	cvt.s64.s32 	%rd11, %r92;
$L__BB1_3:
	mul.wide.s32 	%rd7, %r91, 4;
	add.s64 	%rd8, %rd2, %rd7;
	add.s32 	%r10, %r93, -15;
	ld.global.nc.u32 	%r11, [%rd8];
	setp.ge.s32 	%p3, %r10, %r16;
	@%p3 bra 	$L__BB1_5;
	and.b32  	%r30, %r11, 1;
	setp.eq.b32 	%p4, %r30, 1;
	mul.wide.s32 	%rd9, %r92, 4;
	add.s64 	%rd10, %rd1, %rd9;
	ld.global.nc.f32 	%f69, [%rd10];
	neg.f32 	%f70, %f69;
	selp.f32 	%f71, %f69, %f70, %p4;
	add.f32 	%f166, %f166, %f71;
$L__BB1_5:
	add.s32 	%r31, %r93, -14;
	setp.ge.s32 	%p5, %r31, %r16;
	cvt.s64.s32 	%rd12, %r10;
	add.s64 	%rd13, %rd12, %rd11;
	shl.b64 	%rd14, %rd13, 2;
	add.s64 	%rd3, %rd1, %rd14;
	@%p5 bra 	$L__BB1_7;
	and.b32  	%r32, %r11, 2;
	setp.eq.s32 	%p6, %r32, 0;
	ld.global.nc.f32 	%f72, [%rd3+4];
	neg.f32 	%f73, %f72;
	selp.f32 	%f74, %f73, %f72, %p6;
	add.f32 	%f166, %f166, %f74;
$L__BB1_7:
	add.s32 	%r33, %r93, -13;
	setp.ge.s32 	%p7, %r33, %r16;
	@%p7 bra 	$L__BB1_9;
	and.b32  	%r34, %r11, 4;
	setp.eq.s32 	%p8, %r34, 0;
	ld.global.nc.f32 	%f75, [%rd3+8];
	neg.f32 	%f76, %f75;
	selp.f32 	%f77, %f76, %f75, %p8;
	add.f32 	%f166, %f166, %f77;
$L__BB1_9:
	add.s32 	%r35, %r93, -12;
	setp.ge.s32 	%p9, %r35, %r16;
	@%p9 bra 	$L__BB1_11;
	and.b32  	%r36, %r11, 8;
	setp.eq.s32 	%p10, %r36, 0;
	ld.global.nc.f32 	%f78, [%rd3+12];
	neg.f32 	%f79, %f78;
	selp.f32 	%f80, %f79, %f78, %p10;
	add.f32 	%f166, %f166, %f80;
$L__BB1_11:
	add.s32 	%r37, %r93, -11;
	setp.ge.s32 	%p11, %r37, %r16;
	@%p11 bra 	$L__BB1_13;
	and.b32  	%r38, %r11, 16;
	setp.eq.s32 	%p12, %r38, 0;
	ld.global.nc.f32 	%f81, [%rd3+16];
	neg.f32 	%f82, %f81;
	selp.f32 	%f83, %f82, %f81, %p12;
	add.f32 	%f166, %f166, %f83;
$L__BB1_13:
	add.s32 	%r39, %r93, -10;
	setp.ge.s32 	%p13, %r39, %r16;
	@%p13 bra 	$L__BB1_15;
	and.b32  	%r40, %r11, 32;
	setp.eq.s32 	%p14, %r40, 0;
	ld.global.nc.f32 	%f84, [%rd3+20];
	neg.f32 	%f85, %f84;
	selp.f32 	%f86, %f85, %f84, %p14;
	add.f32 	%f166, %f166, %f86;
$L__BB1_15:
	add.s32 	%r41, %r93, -9;
	setp.ge.s32 	%p15, %r41, %r16;
	@%p15 bra 	$L__BB1_17;
	and.b32  	%r42, %r11, 64;
	setp.eq.s32 	%p16, %r42, 0;
	ld.global.nc.f32 	%f87, [%rd3+24];
	neg.f32 	%f88, %f87;
	selp.f32 	%f89, %f88, %f87, %p16;
	add.f32 	%f166, %f166, %f89;
$L__BB1_17:
	add.s32 	%r43, %r93, -8;
	setp.ge.s32 	%p17, %r43, %r16;
	@%p17 bra 	$L__BB1_19;
	and.b32  	%r44, %r11, 128;
	setp.eq.s32 	%p18, %r44, 0;
	ld.global.nc.f32 	%f90, [%rd3+28];
	neg.f32 	%f91, %f90;
	selp.f32 	%f92, %f91, %f90, %p18;
	add.f32 	%f166, %f166, %f92;
$L__BB1_19:
	add.s32 	%r45, %r93, -7;
	setp.ge.s32 	%p19, %r45, %r16;
	@%p19 bra 	$L__BB1_21;
	and.b32  	%r46, %r11, 256;
	setp.eq.s32 	%p20, %r46, 0;
	ld.global.nc.f32 	%f93, [%rd3+32];
	neg.f32 	%f94, %f93;
	selp.f32 	%f95, %f94, %f93, %p20;
	add.f32 	%f166, %f166, %f95;
$L__BB1_21:
	add.s32 	%r47, %r93, -6;
	setp.ge.s32 	%p21, %r47, %r16;
	@%p21 bra 	$L__BB1_23;
	and.b32  	%r48, %r11, 512;
	setp.eq.s32 	%p22, %r48, 0;
	ld.global.nc.f32 	%f96, [%rd3+36];
	neg.f32 	%f97, %f96;
	selp.f32 	%f98, %f97, %f96, %p22;
	add.f32 	%f166, %f166, %f98;
$L__BB1_23:
	add.s32 	%r49, %r93, -5;
	setp.ge.s32 	%p23, %r49, %r16;
	@%p23 bra 	$L__BB1_25;
	and.b32  	%r50, %r11, 1024;
	setp.eq.s32 	%p24, %r50, 0;
	ld.global.nc.f32 	%f99, [%rd3+40];
	neg.f32 	%f100, %f99;
	selp.f32 	%f101, %f100, %f99, %p24;
	add.f32 	%f166, %f166, %f101;
$L__BB1_25:
	add.s32 	%r51, %r93, -4;
	setp.ge.s32 	%p25, %r51, %r16;
	@%p25 bra 	$L__BB1_27;
	and.b32  	%r52, %r11, 2048;
	setp.eq.s32 	%p26, %r52, 0;
	ld.global.nc.f32 	%f102, [%rd3+44];
	neg.f32 	%f103, %f102;
	selp.f32 	%f104, %f103, %f102, %p26;
	add.f32 	%f166, %f166, %f104;
$L__BB1_27:
	add.s32 	%r53, %r93, -3;
	setp.ge.s32 	%p27, %r53, %r16;
	@%p27 bra 	$L__BB1_29;
	and.b32  	%r54, %r11, 4096;
	setp.eq.s32 	%p28, %r54, 0;
	ld.global.nc.f32 	%f105, [%rd3+48];
	neg.f32 	%f106, %f105;
	selp.f32 	%f107, %f106, %f105, %p28;
	add.f32 	%f166, %f166, %f107;
$L__BB1_29:
	add.s32 	%r55, %r93, -2;
	setp.ge.s32 	%p29, %r55, %r16;
	@%p29 bra 	$L__BB1_31;
	and.b32  	%r56, %r11, 8192;
	setp.eq.s32 	%p30, %r56, 0;
	ld.global.nc.f32 	%f108, [%rd3+52];
	neg.f32 	%f109, %f108;
	selp.f32 	%f110, %f109, %f108, %p30;
	add.f32 	%f166, %f166, %f110;
$L__BB1_31:
	add.s32 	%r57, %r93, -1;
	setp.ge.s32 	%p31, %r57, %r16;
	@%p31 bra 	$L__BB1_33;
	and.b32  	%r58, %r11, 16384;
	setp.eq.s32 	%p32, %r58, 0;
	ld.global.nc.f32 	%f111, [%rd3+56];
	neg.f32 	%f112, %f111;
	selp.f32 	%f113, %f112, %f111, %p32;
	add.f32 	%f166, %f166, %f113;
$L__BB1_33:
	setp.ge.s32 	%p33, %r93, %r16;
	@%p33 bra 	$L__BB1_35;
	and.b32  	%r59, %r11, 32768;
	setp.eq.s32 	%p34, %r59, 0;
	ld.global.nc.f32 	%f114, [%rd3+60];
	neg.f32 	%f115, %f114;
	selp.f32 	%f116, %f115, %f114, %p34;
	add.f32 	%f166, %f166, %f116;
$L__BB1_35:
	add.s32 	%r60, %r93, 1;
	setp.ge.s32 	%p35, %r60, %r16;
	@%p35 bra 	$L__BB1_37;
	and.b32  	%r61, %r11, 65536;
	setp.eq.s32 	%p36, %r61, 0;
	ld.global.nc.f32 	%f117, [%rd3+64];
	neg.f32 	%f118, %f117;
	selp.f32 	%f119, %f118, %f117, %p36;
	add.f32 	%f166, %f166, %f119;
$L__BB1_37:
	add.s32 	%r62, %r93, 2;
	setp.ge.s32 	%p37, %r62, %r16;
	@%p37 bra 	$L__BB1_39;
	and.b32  	%r63, %r11, 131072;
	setp.eq.s32 	%p38, %r63, 0;
	ld.global.nc.f32 	%f120, [%rd3+68];
	neg.f32 	%f121, %f120;
	selp.f32 	%f122, %f121, %f120, %p38;
	add.f32 	%f166, %f166, %f122;
$L__BB1_39:
	add.s32 	%r64, %r93, 3;
	setp.ge.s32 	%p39, %r64, %r16;
	@%p39 bra 	$L__BB1_41;
	and.b32  	%r65, %r11, 262144;
	setp.eq.s32 	%p40, %r65, 0;
	ld.global.nc.f32 	%f123, [%rd3+72];
	neg.f32 	%f124, %f123;
	selp.f32 	%f125, %f124, %f123, %p40;
	add.f32 	%f166, %f166, %f125;
$L__BB1_41:
	add.s32 	%r66, %r93, 4;
	setp.ge.s32 	%p41, %r66, %r16;
	@%p41 bra 	$L__BB1_43;
	and.b32  	%r67, %r11, 524288;
	setp.eq.s32 	%p42, %r67, 0;
	ld.global.nc.f32 	%f126, [%rd3+76];
	neg.f32 	%f127, %f126;
	selp.f32 	%f128, %f127, %f126, %p42;
	add.f32 	%f166, %f166, %f128;
$L__BB1_43:
	add.s32 	%r68, %r93, 5;
	setp.ge.s32 	%p43, %r68, %r16;
	@%p43 bra 	$L__BB1_45;
	and.b32  	%r69, %r11, 1048576;
	setp.eq.s32 	%p44, %r69, 0;
	ld.global.nc.f32 	%f129, [%rd3+80];
	neg.f32 	%f130, %f129;
	selp.f32 	%f131, %f130, %f129, %p44;
	add.f32 	%f166, %f166, %f131;
$L__BB1_45:
	add.s32 	%r70, %r93, 6;
	setp.ge.s32 	%p45, %r70, %r16;
	@%p45 bra 	$L__BB1_47;
	and.b32  	%r71, %r11, 2097152;
	setp.eq.s32 	%p46, %r71, 0;
	ld.global.nc.f32 	%f132, [%rd3+84];
	neg.f32 	%f133, %f132;
	selp.f32 	%f134, %f133, %f132, %p46;
	add.f32 	%f166, %f166, %f134;
$L__BB1_47:
	add.s32 	%r72, %r93, 7;
	setp.ge.s32 	%p47, %r72, %r16;
	@%p47 bra 	$L__BB1_49;
	and.b32  	%r73, %r11, 4194304;
	setp.eq.s32 	%p48, %r73, 0;
	ld.global.nc.f32 	%f135, [%rd3+88];
	neg.f32 	%f136, %f135;
	selp.f32 	%f137, %f136, %f135, %p48;
	add.f32 	%f166, %f166, %f137;
$L__BB1_49:
	add.s32 	%r74, %r93, 8;
	setp.ge.s32 	%p49, %r74, %r16;
	@%p49 bra 	$L__BB1_51;
	and.b32  	%r75, %r11, 8388608;
	setp.eq.s32 	%p50, %r75, 0;
	ld.global.nc.f32 	%f138, [%rd3+92];
	neg.f32 	%f139, %f138;
	selp.f32 	%f140, %f139, %f138, %p50;
	add.f32 	%f166, %f166, %f140;
$L__BB1_51:
	add.s32 	%r76, %r93, 9;
	setp.ge.s32 	%p51, %r76, %r16;
	@%p51 bra 	$L__BB1_53;
	and.b32  	%r77, %r11, 16777216;
	setp.eq.s32 	%p52, %r77, 0;
	ld.global.nc.f32 	%f141, [%rd3+96];
	neg.f32 	%f142, %f141;
	selp.f32 	%f143, %f142, %f141, %p52;
	add.f32 	%f166, %f166, %f143;
$L__BB1_53:
	add.s32 	%r78, %r93, 10;
	setp.ge.s32 	%p53, %r78, %r16;
	@%p53 bra 	$L__BB1_55;
	and.b32  	%r79, %r11, 33554432;
	setp.eq.s32 	%p54, %r79, 0;
	ld.global.nc.f32 	%f144, [%rd3+100];
	neg.f32 	%f145, %f144;
	selp.f32 	%f146, %f145, %f144, %p54;
	add.f32 	%f166, %f166, %f146;
$L__BB1_55:
	add.s32 	%r80, %r93, 11;
	setp.ge.s32 	%p55, %r80, %r16;
	@%p55 bra 	$L__BB1_57;
	and.b32  	%r81, %r11, 67108864;
	setp.eq.s32 	%p56, %r81, 0;
	ld.global.nc.f32 	%f147, [%rd3+104];
	neg.f32 	%f148, %f147;
	selp.f32 	%f149, %f148, %f147, %p56;
	add.f32 	%f166, %f166, %f149;
$L__BB1_57:
	add.s32 	%r82, %r93, 12;
	setp.ge.s32 	%p57, %r82, %r16;
	@%p57 bra 	$L__BB1_59;
	and.b32  	%r83, %r11, 134217728;
	setp.eq.s32 	%p58, %r83, 0;
	ld.global.nc.f32 	%f150, [%rd3+108];
	neg.f32 	%f151, %f150;
	selp.f32 	%f152, %f151, %f150, %p58;
	add.f32 	%f166, %f166, %f152;
$L__BB1_59:
	add.s32 	%r84, %r93, 13;
	setp.ge.s32 	%p59, %r84, %r16;
	@%p59 bra 	$L__BB1_61;
	and.b32  	%r85, %r11, 268435456;
	setp.eq.s32 	%p60, %r85, 0;
	ld.global.nc.f32 	%f153, [%rd3+112];
	neg.f32 	%f154, %f153;
	selp.f32 	%f155, %f154, %f153, %p60;
	add.f32 	%f166, %f166, %f155;
$L__BB1_61:
	add.s32 	%r86, %r93, 14;
	setp.ge.s32 	%p61, %r86, %r16;
	@%p61 bra 	$L__BB1_63;
	and.b32  	%r87, %r11, 536870912;
	setp.eq.s32 	%p62, %r87, 0;
	ld.global.nc.f32 	%f156, [%rd3+116];
	neg.f32 	%f157, %f156;
	selp.f32 	%f158, %f157, %f156, %p62;
	add.f32 	%f166, %f166, %f158;
$L__BB1_63:
	add.s32 	%r88, %r93, 15;
	setp.ge.s32 	%p63, %r88, %r16;
	@%p63 bra 	$L__BB1_65;
	and.b32  	%r89, %r11, 1073741824;
	setp.eq.s32 	%p64, %r89, 0;
	ld.global.nc.f32 	%f159, [%rd3+120];
	neg.f32 	%f160, %f159;
	selp.f32 	%f161, %f160, %f159, %p64;
	add.f32 	%f166, %f166, %f161;
$L__BB1_65:
	add.s32 	%r90, %r93, 16;
	setp.ge.s32 	%p65, %r90, %r16;
	@%p65 bra 	$L__BB1_67;
	ld.global.nc.f32 	%f162, [%rd3+124];
	neg.f32 	%f163, %f162;
	setp.lt.s32 	%p66, %r11, 0;
	selp.f32 	%f164, %f162, %f163, %p66;
	add.f32 	%f166, %f166, %f164;
$L__BB1_67:
	add.s32 	%r94, %r94, 1;
	setp.ne.s32 	%p67, %r94, 0;
	add.s32 	%r93, %r93, 32;
	add.s32 	%r92, %r92, 32;
	add.s32 	%r91, %r91, 1;
	@%p67 bra 	$L__BB1_3;
$L__BB1_68:
	cvta.to.global.u64 	%rd15, %rd5;
	mul.wide.s32 	%rd16, %r1, 4;
	add.s64 	%rd17, %rd15, %rd16;
	st.global.f32 	[%rd17], %f166;
$L__BB1_69:
	ret;

}
	// .globl	int8_dot_product
.visible .entry int8_dot_product(
	.param .u64 .ptr .align 1 int8_dot_product_param_0,
	.param .u64 .ptr .align 1 int8_dot_product_param_1,
	.param .u64 .ptr .align 1 int8_dot_product_param_2,
	.param .u32 int8_dot_product_param_3,
	.param .u32 int8_dot_product_param_4,
	.param .u32 int8_dot_product_param_5,
	.param .f32 int8_dot_product_param_6
)
{
	.reg .pred 	%p<7>;
	.reg .b32 	%r<190>;
	.reg .b32 	%f<8>;
	.reg .b64 	%rd<18>;

	ld.param.u64 	%rd5, [int8_dot_product_param_0];
	ld.param.u64 	%rd6, [int8_dot_product_param_1];
	ld.param.u64 	%rd4, [int8_dot_product_param_2];
	ld.param.u32 	%r20, [int8_dot_product_param_3];
	ld.param.u32 	%r22, [int8_dot_product_param_4];
	ld.param.u32 	%r21, [int8_dot_product_param_5];
	ld.param.f32 	%f3, [int8_dot_product_param_6];
	cvta.to.global.u64 	%rd1, %rd6;
	cvta.to.global.u64 	%rd2, %rd5;
	mov.u32 	%r23, %ctaid.x;
	mov.u32 	%r24, %ntid.x;
	mov.u32 	%r25, %tid.x;
	mad.lo.s32 	%r1, %r23, %r24, %r25;
	mul.lo.s32 	%r26, %r21, %r22;
	setp.ge.s32 	%p1, %r1, %r26;
	@%p1 bra 	$L__BB2_9;
	div.s32 	%r27, %r1, %r21;
	mul.lo.s32 	%r28, %r27, %r21;
	sub.s32 	%r29, %r1, %r28;
	shr.s32 	%r30, %r20, 31;
	shr.u32 	%r31, %r30, 30;
	add.s32 	%r32, %r20, %r31;
	shr.s32 	%r2, %r32, 2;
	mul.lo.s32 	%r3, %r27, %r2;
	mul.lo.s32 	%r4, %r29, %r2;
	setp.lt.s32 	%p2, %r20, 4;
	mov.f32 	%f7, 0f00000000;
	@%p2 bra 	$L__BB2_8;
	and.b32  	%r35, %r20, 2147483644;
	setp.eq.s32 	%p3, %r35, 4;
	mov.b32 	%r187, 0;
	mov.u32 	%r186, %r187;
	@%p3 bra 	$L__BB2_5;
	and.b32  	%r187, %r2, 536870910;
	neg.s32 	%r184, %r187;
	add.s64 	%rd3, %rd2, 4;
	mov.b32 	%r186, 0;
	mov.u32 	%r182, %r3;
	mov.u32 	%r183, %r4;
$L__BB2_4:
	mul.wide.s32 	%rd7, %r183, 4;
	add.s64 	%rd8, %rd1, %rd7;
	mul.wide.s32 	%rd9, %r182, 4;
	add.s64 	%rd10, %rd3, %rd9;
	ld.global.nc.u32 	%r37, [%rd10+-4];
	ld.global.nc.u32 	%r38, [%rd8];
	and.b32  	%r39, %r37, 255;
	shl.b32 	%r40, %r37, 24;
	shr.s32 	%r41, %r40, 31;
	and.b32  	%r42, %r41, -256;
	or.b32  	%r43, %r42, %r39;
	shr.u32 	%r44, %r37, 8;
	and.b32  	%r45, %r44, 255;
	shl.b32 	%r46, %r37, 16;
	shr.s32 	%r47, %r46, 31;
	and.b32  	%r48, %r47, -256;
	or.b32  	%r49, %r48, %r45;
	shr.u32 	%r50, %r37, 16;
	and.b32  	%r51, %r50, 255;
	shl.b32 	%r52, %r37, 8;
	shr.s32 	%r53, %r52, 31;
	and.b32  	%r54, %r53, -256;
	or.b32  	%r55, %r54, %r51;
	shr.u32 	%r56, %r37, 24;
	shr.s32 	%r57, %r37, 31;
	and.b32  	%r58, %r57, -256;
	or.b32  	%r59, %r58, %r56;
	and.b32  	%r60, %r38, 255;
	shl.b32 	%r61, %r38, 24;
	shr.s32 	%r62, %r61, 31;
	and.b32  	%r63, %r62, -256;
	or.b32  	%r64, %r63, %r60;
	shr.u32 	%r65, %r38, 8;
	and.b32  	%r66, %r65, 255;
	shl.b32 	%r67, %r38, 16;
	shr.s32 	%r68, %r67, 31;
	and.b32  	%r69, %r68, -256;
	or.b32  	%r70, %r69, %r66;
	shr.u32 	%r71, %r38, 16;
	and.b32  	%r72, %r71, 255;
	shl.b32 	%r73, %r38, 8;
	shr.s32 	%r74, %r73, 31;
	and.b32  	%r75, %r74, -256;
	or.b32  	%r76, %r75, %r72;
	shr.u32 	%r77, %r38, 24;
	shr.s32 	%r78, %r38, 31;
	and.b32  	%r79, %r78, -256;
	or.b32  	%r80, %r79, %r77;
	mad.lo.s32 	%r81, %r80, %r59, %r186;
	mad.lo.s32 	%r82, %r70, %r49, %r81;
	mad.lo.s32 	%r83, %r64, %r43, %r82;
	mad.lo.s32 	%r84, %r76, %r55, %r83;
	ld.global.nc.u32 	%r85, [%rd10];
	ld.global.nc.u32 	%r86, [%rd8+4];
	and.b32  	%r87, %r85, 255;
	shl.b32 	%r88, %r85, 24;
	shr.s32 	%r89, %r88, 31;
	and.b32  	%r90, %r89, -256;
	or.b32  	%r91, %r90, %r87;
	shr.u32 	%r92, %r85, 8;
	and.b32  	%r93, %r92, 255;
	shl.b32 	%r94, %r85, 16;
	shr.s32 	%r95, %r94, 31;
	and.b32  	%r96, %r95, -256;
	or.b32  	%r97, %r96, %r93;
	shr.u32 	%r98, %r85, 16;
	and.b32  	%r99, %r98, 255;
	shl.b32 	%r100, %r85, 8;
	shr.s32 	%r101, %r100, 31;
	and.b32  	%r102, %r101, -256;
	or.b32  	%r103, %r102, %r99;
	shr.u32 	%r104, %r85, 24;
	shr.s32 	%r105, %r85, 31;
	and.b32  	%r106, %r105, -256;
	or.b32  	%r107, %r106, %r104;
	and.b32  	%r108, %r86, 255;
	shl.b32 	%r109, %r86, 24;
	shr.s32 	%r110, %r109, 31;
	and.b32  	%r111, %r110, -256;
	or.b32  	%r112, %r111, %r108;
	shr.u32 	%r113, %r86, 8;
	and.b32  	%r114, %r113, 255;
	shl.b32 	%r115, %r86, 16;
	shr.s32 	%r116, %r115, 31;
	and.b32  	%r117, %r116, -256;
	or.b32  	%r118, %r117, %r114;
	shr.u32 	%r119, %r86, 16;
	and.b32  	%r120, %r119, 255;
	shl.b32 	%r121, %r86, 8;
	shr.s32 	%r122, %r121, 31;
	and.b32  	%r123, %r122, -256;
	or.b32  	%r124, %r123, %r120;
	shr.u32 	%r125, %r86, 24;
	shr.s32 	%r126, %r86, 31;
	and.b32  	%r127, %r126, -256;
	or.b32  	%r128, %r127, %r125;
	mad.lo.s32 	%r129, %r128, %r107, %r84;
	mad.lo.s32 	%r130, %r118, %r97, %r129;
	mad.lo.s32 	%r131, %r112, %r91, %r130;
	mad.lo.s32 	%r186, %r124, %r103, %r131;
	add.s32 	%r184, %r184, 2;
	add.s32 	%r183, %r183, 2;
	add.s32 	%r182, %r182, 2;
	setp.ne.s32 	%p4, %r184, 0;
	@%p4 bra 	$L__BB2_4;
$L__BB2_5:
	and.b32  	%r132, %r2, 1;
	setp.eq.b32 	%p5, %r132, 1;
	not.pred 	%p6, %p5;
	@%p6 bra 	$L__BB2_7;
	add.s32 	%r133, %r187, %r3;
	mul.wide.s32 	%rd11, %r133, 4;
	add.s64 	%rd12, %rd2, %rd11;
	ld.global.nc.u32 	%r134, [%rd12];
	add.s32 	%r135, %r187, %r4;
	mul.wide.s32 	%rd13, %r135, 4;
	add.s64 	%rd14, %rd1, %rd13;
	ld.global.nc.u32 	%r136, [%rd14];
	and.b32  	%r137, %r134, 255;
	shl.b32 	%r138, %r134, 24;
	shr.s32 	%r139, %r138, 31;
	and.b32  	%r140, %r139, -256;
	or.b32  	%r141, %r140, %r137;
	shr.u32 	%r142, %r134, 8;
	and.b32  	%r143, %r142, 255;
	shl.b32 	%r144, %r134, 16;
	shr.s32 	%r145, %r144, 31;
	and.b32  	%r146, %r145, -256;
	or.b32  	%r147, %r146, %r143;
	shr.u32 	%r148, %r134, 16;
	and.b32  	%r149, %r148, 255;
	shl.b32 	%r150, %r134, 8;
	shr.s32 	%r151, %r150, 31;
	and.b32  	%r152, %r151, -256;
	or.b32  	%r153, %r152, %r149;
	shr.u32 	%r154, %r134, 24;
	shr.s32 	%r155, %r134, 31;
	and.b32  	%r156, %r155, -256;
	or.b32  	%r157, %r156, %r154;
	and.b32  	%r158, %r136, 255;
	shl.b32 	%r159, %r136, 24;
	shr.s32 	%r160, %r159, 31;
	and.b32  	%r161, %r160, -256;
	or.b32  	%r162, %r161, %r158;
	shr.u32 	%r163, %r136, 8;
	and.b32  	%r164, %r163, 255;
	shl.b32 	%r165, %r136, 16;
	shr.s32 	%r166, %r165, 31;
	and.b32  	%r167, %r166, -256;
	or.b32  	%r168, %r167, %r164;
	shr.u32 	%r169, %r136, 16;
	and.b32  	%r170, %r169, 255;
	shl.b32 	%r171, %r136, 8;
	shr.s32 	%r172, %r171, 31;
	and.b32  	%r173, %r172, -256;
	or.b32  	%r174, %r173, %r170;
	shr.u32 	%r175, %r136, 24;
	shr.s32 	%r176, %r136, 31;
	and.b32  	%r177, %r176, -256;
	or.b32  	%r178, %r177, %r175;
	mad.lo.s32 	%r179, %r178, %r157, %r186;
	mad.lo.s32 	%r180, %r168, %r147, %r179;
	mad.lo.s32 	%r181, %r162, %r141, %r180;
	mad.lo.s32 	%r186, %r174, %r153, %r181;
$L__BB2_7:
	cvt.rn.f32.s32 	%f7, %r186;
$L__BB2_8:
	mul.f32 	%f5, %f3, %f7;
	mul.f32 	%f6, %f3, %f5;
	cvta.to.global.u64 	%rd15, %rd4;
	mul.wide.s32 	%rd16, %r1, 4;
	add.s64 	%rd17, %rd15, %rd16;
	st.global.f32 	[%rd17], %f6;
$L__BB2_9:
	ret;

}
	// .globl	int4_dot_product
.visible .entry int4_dot_product(
	.param .u64 .ptr .align 1 int4_dot_product_param_0,
	.param .u64 .ptr .align 1 int4_dot_product_param_1,
	.param .u64 .ptr .align 1 int4_dot_product_param_2,
	.param .u32 int4_dot_product_param_3,
	.param .u32 int4_dot_product_param_4,
	.param .u32 int4_dot_product_param_5,
	.param .f32 int4_dot_product_param_6,
	.param .u32 int4_dot_product_param_7
)
{
	.reg .pred 	%p<4>;
	.reg .b32 	%r<148>;
	.reg .b32 	%f<8>;
	.reg .b64 	%rd<13>;

	ld.param.u64 	%rd3, [int4_dot_product_param_0];
	ld.param.u64 	%rd4, [int4_dot_product_param_1];
	ld.param.u64 	%rd5, [int4_dot_product_param_2];
	ld.param.u32 	%r15, [int4_dot_product_param_3];
	ld.param.u32 	%r18, [int4_dot_product_param_4];
	ld.param.u32 	%r16, [int4_dot_product_param_5];
	ld.param.f32 	%f3, [int4_dot_product_param_6];
	ld.param.u32 	%r17, [int4_dot_product_param_7];
	mov.u32 	%r19, %ctaid.x;
	mov.u32 	%r20, %ntid.x;
	mov.u32 	%r21, %tid.x;
	mad.lo.s32 	%r1, %r19, %r20, %r21;
	mul.lo.s32 	%r22, %r16, %r18;
	setp.ge.s32 	%p1, %r1, %r22;
	@%p1 bra 	$L__BB3_6;
	div.s32 	%r2, %r1, %r16;
	mul.lo.s32 	%r23, %r2, %r16;
	sub.s32 	%r3, %r1, %r23;
	setp.lt.s32 	%p2, %r15, 8;
	mov.f32 	%f7, 0f00000000;
	@%p2 bra 	$L__BB3_5;
	shr.s32 	%r25, %r15, 31;
	shr.u32 	%r26, %r25, 29;
	add.s32 	%r27, %r15, %r26;
	shr.s32 	%r28, %r27, 3;
	neg.s32 	%r146, %r28;
	cvta.to.global.u64 	%rd1, %rd3;
	cvta.to.global.u64 	%rd2, %rd4;
	mul.lo.s32 	%r145, %r3, %r28;
	mul.lo.s32 	%r144, %r2, %r28;
	mov.b32 	%r147, 0;
$L__BB3_3:
	mul.wide.s32 	%rd6, %r145, 4;
	add.s64 	%rd7, %rd2, %rd6;
	mul.wide.s32 	%rd8, %r144, 4;
	add.s64 	%rd9, %rd1, %rd8;
	ld.global.nc.u32 	%r29, [%rd9];
	ld.global.nc.u32 	%r30, [%rd7];
	and.b32  	%r31, %r29, 15;
	shl.b32 	%r32, %r29, 28;
	shr.s32 	%r33, %r32, 31;
	and.b32  	%r34, %r33, -16;
	sub.s32 	%r35, %r31, %r17;
	add.s32 	%r36, %r35, %r34;
	and.b32  	%r37, %r30, 15;
	shl.b32 	%r38, %r30, 28;
	shr.s32 	%r39, %r38, 31;
	and.b32  	%r40, %r39, -16;
	sub.s32 	%r41, %r37, %r17;
	add.s32 	%r42, %r41, %r40;
	mad.lo.s32 	%r43, %r36, %r42, %r147;
	shr.u32 	%r44, %r29, 4;
	and.b32  	%r45, %r44, 15;
	shl.b32 	%r46, %r29, 24;
	shr.s32 	%r47, %r46, 31;
	and.b32  	%r48, %r47, -16;
	sub.s32 	%r49, %r45, %r17;
	add.s32 	%r50, %r49, %r48;
	shr.u32 	%r51, %r30, 4;
	and.b32  	%r52, %r51, 15;
	shl.b32 	%r53, %r30, 24;
	shr.s32 	%r54, %r53, 31;
	and.b32  	%r55, %r54, -16;
	sub.s32 	%r56, %r52, %r17;
	add.s32 	%r57, %r56, %r55;
	mad.lo.s32 	%r58, %r50, %r57, %r43;
	shr.u32 	%r59, %r29, 8;
	and.b32  	%r60, %r59, 15;
	shl.b32 	%r61, %r29, 20;
	shr.s32 	%r62, %r61, 31;
	and.b32  	%r63, %r62, -16;
	sub.s32 	%r64, %r60, %r17;
	add.s32 	%r65, %r64, %r63;
	shr.u32 	%r66, %r30, 8;
	and.b32  	%r67, %r66, 15;
	shl.b32 	%r68, %r30, 20;
	shr.s32 	%r69, %r68, 31;
	and.b32  	%r70, %r69, -16;
	sub.s32 	%r71, %r67, %r17;
	add.s32 	%r72, %r71, %r70;
	mad.lo.s32 	%r73, %r65, %r72, %r58;
	shr.u32 	%r74, %r29, 12;
	and.b32  	%r75, %r74, 15;
	shl.b32 	%r76, %r29, 16;
	shr.s32 	%r77, %r76, 31;
	and.b32  	%r78, %r77, -16;
	sub.s32 	%r79, %r75, %r17;
	add.s32 	%r80, %r79, %r78;
	shr.u32 	%r81, %r30, 12;
	and.b32  	%r82, %r81, 15;
	shl.b32 	%r83, %r30, 16;
	shr.s32 	%r84, %r83, 31;
	and.b32  	%r85, %r84, -16;
	sub.s32 	%r86, %r82, %r17;
	add.s32 	%r87, %r86, %r85;
	mad.lo.s32 	%r88, %r80, %r87, %r73;
	shr.u32 	%r89, %r29, 16;
	and.b32  	%r90, %r89, 15;
	shl.b32 	%r91, %r29, 12;
	shr.s32 	%r92, %r91, 31;
	and.b32  	%r93, %r92, -16;
	sub.s32 	%r94, %r90, %r17;
	add.s32 	%r95, %r94, %r93;
	shr.u32 	%r96, %r30, 16;
	and.b32  	%r97, %r96, 15;
	shl.b32 	%r98, %r30, 12;
	shr.s32 	%r99, %r98, 31;
	and.b32  	%r100, %r99, -16;
	sub.s32 	%r101, %r97, %r17;
	add.s32 	%r102, %r101, %r100;
	mad.lo.s32 	%r103, %r95, %r102, %r88;
	shr.u32 	%r104, %r29, 20;
	and.b32  	%r105, %r104, 15;
	shl.b32 	%r106, %r29, 8;
	shr.s32 	%r107, %r106, 31;
	and.b32  	%r108, %r107, -16;
	sub.s32 	%r109, %r105, %r17;
	add.s32 	%r110, %r109, %r108;
	shr.u32 	%r111, %r30, 20;
	and.b32  	%r112, %r111, 15;
	shl.b32 	%r113, %r30, 8;
	shr.s32 	%r114, %r113, 31;
	and.b32  	%r115, %r114, -16;
	sub.s32 	%r116, %r112, %r17;
	add.s32 	%r117, %r116, %r115;
	mad.lo.s32 	%r118, %r110, %r117, %r103;
	shr.u32 	%r119, %r29, 24;
	and.b32  	%r120, %r119, 15;
	shl.b32 	%r121, %r29, 4;
	shr.s32 	%r122, %r121, 31;
	and.b32  	%r123, %r122, -16;
	sub.s32 	%r124, %r120, %r17;
	add.s32 	%r125, %r124, %r123;
	shr.u32 	%r126, %r30, 24;
	and.b32  	%r127, %r126, 15;
	shl.b32 	%r128, %r30, 4;
	shr.s32 	%r129, %r128, 31;
	and.b32  	%r130, %r129, -16;
	sub.s32 	%r131, %r127, %r17;
	add.s32 	%r132, %r131, %r130;
	mad.lo.s32 	%r133, %r125, %r132, %r118;
	shr.u32 	%r134, %r29, 28;
	shr.s32 	%r135, %r29, 31;
	and.b32  	%r136, %r135, -16;
	sub.s32 	%r137, %r134, %r17;
	add.s32 	%r138, %r137, %r136;
	shr.u32 	%r139, %r30, 28;
	shr.s32 	%r140, %r30, 31;
	and.b32  	%r141, %r140, -16;
	sub.s32 	%r142, %r139, %r17;
	add.s32 	%r143, %r142, %r141;
	mad.lo.s32 	%r147, %r138, %r143, %r133;
	add.s32 	%r146, %r146, 1;
	setp.ne.s32 	%p3, %r146, 0;
	add.s32 	%r145, %r145, 1;
	add.s32 	%r144, %r144, 1;
	@%p3 bra 	$L__BB3_3;
	cvt.rn.f32.s32 	%f7, %r147;
$L__BB3_5:
	mul.f32 	%f5, %f3, %f7;
	mul.f32 	%f6, %f3, %f5;
	cvta.to.global.u64 	%rd10, %rd5;
	mul.wide.s32 	%rd11, %r1, 4;
	add.s64 	%rd12, %rd10, %rd11;
	st.global.f32 	[%rd12], %f6;
$L__BB3_6:
	ret;

}
	// .globl	matryoshka_truncate
.visible .entry matryoshka_truncate(
	.param .u64 .ptr .align 1 matryoshka_truncate_param_0,
	.param .u64 .ptr .align 1 matryoshka_truncate_param_1,
	.param .u32 matryoshka_truncate_param_2,
	.param .u32 matryoshka_truncate_param_3,
	.param .u32 matryoshka_truncate_param_4
)
{
	.reg .pred 	%p<2>;
	.reg .b32 	%r<13>;
	.reg .b32 	%f<2>;
	.reg .b64 	%rd<9>;

	ld.param.u64 	%rd1, [matryoshka_truncate_param_0];
	ld.param.u64 	%rd2, [matryoshka_truncate_param_1];
	ld.param.u32 	%r2, [matryoshka_truncate_param_2];
	ld.param.u32 	%r3, [matryoshka_truncate_param_3];
	ld.param.u32 	%r4, [matryoshka_truncate_param_4];
	mov.u32 	%r5, %ctaid.x;
	mov.u32 	%r6, %ntid.x;
	mov.u32 	%r7, %tid.x;
	mad.lo.s32 	%r1, %r5, %r6, %r7;
	mul.lo.s32 	%r8, %r4, %r3;
	setp.ge.s32 	%p1, %r1, %r8;
	@%p1 bra 	$L__BB4_2;
	cvta.to.global.u64 	%rd3, %rd1;
	cvta.to.global.u64 	%rd4, %rd2;
	div.s32 	%r9, %r1, %r3;
	mul.lo.s32 	%r10, %r9, %r3;
	sub.s32 	%r11, %r1, %r10;
	mad.lo.s32 	%r12, %r9, %r2, %r11;
	mul.wide.s32 	%rd5, %r12, 4;
	add.s64 	%rd6, %rd3, %rd5;
	ld.global.nc.f32 	%f1, [%rd6];
	mul.wide.s32 	%rd7, %r1, 4;
	add.s64 	%rd8, %rd4, %rd7;
	st.global.f32 	[%rd8], %f1;
$L__BB4_2:
	ret;

}
	// .globl	matryoshka_normalize
.visible .entry matryoshka_normalize(
	.param .u64 .ptr .align 1 matryoshka_normalize_param_0,
	.param .u32 matryoshka_normalize_param_1,
	.param .u32 matryoshka_normalize_param_2
)
{
	.reg .pred 	%p<21>;
	.reg .b32 	%r<68>;
	.reg .b32 	%f<143>;
	.reg .b64 	%rd<21>;

	ld.param.u64 	%rd4, [matryoshka_normalize_param_0];
	ld.param.u32 	%r43, [matryoshka_normalize_param_1];
	ld.param.u32 	%r44, [matryoshka_normalize_param_2];
	cvta.to.global.u64 	%rd1, %rd4;
	mov.u32 	%r45, %ctaid.x;
	mov.u32 	%r46, %ntid.x;
	mov.u32 	%r47, %tid.x;
	mad.lo.s32 	%r1, %r45, %r46, %r47;
	setp.ge.s32 	%p1, %r1, %r44;
	@%p1 bra 	$L__BB5_28;
	mul.lo.s32 	%r2, %r43, %r1;
	setp.lt.s32 	%p2, %r43, 1;
	mov.f32 	%f142, 0f00000000;
	@%p2 bra 	$L__BB5_14;
	and.b32  	%r3, %r43, 15;
	setp.lt.u32 	%p3, %r43, 16;
	mov.f32 	%f142, 0f00000000;
	mov.b32 	%r57, 0;
	@%p3 bra 	$L__BB5_5;
	and.b32  	%r57, %r43, 2147483632;
	neg.s32 	%r55, %r57;
	add.s64 	%rd2, %rd1, 32;
	mov.f32 	%f142, 0f00000000;
	mov.u32 	%r54, %r2;
$L__BB5_4:
	.pragma "nounroll";
	mul.wide.s32 	%rd5, %r54, 4;
	add.s64 	%rd6, %rd2, %rd5;
	ld.global.f32 	%f20, [%rd6+-32];
	fma.rn.f32 	%f21, %f20, %f20, %f142;
	ld.global.f32 	%f22, [%rd6+-28];
	fma.rn.f32 	%f23, %f22, %f22, %f21;
	ld.global.f32 	%f24, [%rd6+-24];
	fma.rn.f32 	%f25, %f24, %f24, %f23;
	ld.global.f32 	%f26, [%rd6+-20];
	fma.rn.f32 	%f27, %f26, %f26, %f25;
	ld.global.f32 	%f28, [%rd6+-16];
	fma.rn.f32 	%f29, %f28, %f28, %f27;
	ld.global.f32 	%f30, [%rd6+-12];
	fma.rn.f32 	%f31, %f30, %f30, %f29;
	ld.global.f32 	%f32, [%rd6+-8];
	fma.rn.f32 	%f33, %f32, %f32, %f31;
	ld.global.f32 	%f34, [%rd6+-4];
	fma.rn.f32 	%f35, %f34, %f34, %f33;
	ld.global.f32 	%f36, [%rd6];
	fma.rn.f32 	%f37, %f36, %f36, %f35;
	ld.global.f32 	%f38, [%rd6+4];
	fma.rn.f32 	%f39, %f38, %f38, %f37;
	ld.global.f32 	%f40, [%rd6+8];
	fma.rn.f32 	%f41, %f40, %f40, %f39;
	ld.global.f32 	%f42, [%rd6+12];
	fma.rn.f32 	%f43, %f42, %f42, %f41;
	ld.global.f32 	%f44, [%rd6+16];
	fma.rn.f32 	%f45, %f44, %f44, %f43;
	ld.global.f32 	%f46, [%rd6+20];
	fma.rn.f32 	%f47, %f46, %f46, %f45;
	ld.global.f32 	%f48, [%rd6+24];
	fma.rn.f32 	%f49, %f48, %f48, %f47;
	ld.global.f32 	%f50, [%rd6+28];
	fma.rn.f32 	%f142, %f50, %f50, %f49;
	add.s32 	%r55, %r55, 16;
	add.s32 	%r54, %r54, 16;
	setp.ne.s32 	%p4, %r55, 0;
	@%p4 bra 	$L__BB5_4;
$L__BB5_5:
	setp.eq.s32 	%p5, %r3, 0;
	@%p5 bra 	$L__BB5_14;
	and.b32  	%r11, %r43, 7;
	setp.lt.u32 	%p6, %r3, 8;
	@%p6 bra 	$L__BB5_8;
	add.s32 	%r49, %r57, %r2;
	mul.wide.s32 	%rd7, %r49, 4;
	add.s64 	%rd8, %rd1, %rd7;
	ld.global.f32 	%f52, [%rd8];
	fma.rn.f32 	%f53, %f52, %f52, %f142;
	ld.global.f32 	%f54, [%rd8+4];
	fma.rn.f32 	%f55, %f54, %f54, %f53;
	ld.global.f32 	%f56, [%rd8+8];
	fma.rn.f32 	%f57, %f56, %f56, %f55;
	ld.global.f32 	%f58, [%rd8+12];
	fma.rn.f32 	%f59, %f58, %f58, %f57;
	ld.global.f32 	%f60, [%rd8+16];
	fma.rn.f32 	%f61, %f60, %f60, %f59;
	ld.global.f32 	%f62, [%rd8+20];
	fma.rn.f32 	%f63, %f62, %f62, %f61;
	ld.global.f32 	%f64, [%rd8+24];
	fma.rn.f32 	%f65, %f64, %f64, %f63;
	ld.global.f32 	%f66, [%rd8+28];
	fma.rn.f32 	%f142, %f66, %f66, %f65;
	add.s32 	%r57, %r57, 8;
$L__BB5_8:
	setp.eq.s32 	%p7, %r11, 0;
	@%p7 bra 	$L__BB5_14;
	and.b32  	%r14, %r43, 3;
	setp.lt.u32 	%p8, %r11, 4;
	@%p8 bra 	$L__BB5_11;
	add.s32 	%r50, %r57, %r2;
	mul.wide.s32 	%rd9, %r50, 4;
	add.s64 	%rd10, %rd1, %rd9;
	ld.global.f32 	%f68, [%rd10];
	fma.rn.f32 	%f69, %f68, %f68, %f142;
	ld.global.f32 	%f70, [%rd10+4];
	fma.rn.f32 	%f71, %f70, %f70, %f69;
	ld.global.f32 	%f72, [%rd10+8];
	fma.rn.f32 	%f73, %f72, %f72, %f71;
	ld.global.f32 	%f74, [%rd10+12];
	fma.rn.f32 	%f142, %f74, %f74, %f73;
	add.s32 	%r57, %r57, 4;
$L__BB5_11:
	setp.eq.s32 	%p9, %r14, 0;
	@%p9 bra 	$L__BB5_14;
	add.s32 	%r60, %r57, %r2;
	neg.s32 	%r59, %r14;
$L__BB5_13:
	.pragma "nounroll";
	mul.wide.s32 	%rd11, %r60, 4;
	add.s64 	%rd12, %rd1, %rd11;
	ld.global.f32 	%f75, [%rd12];
	fma.rn.f32 	%f142, %f75, %f75, %f142;
	add.s32 	%r60, %r60, 1;
	add.s32 	%r59, %r59, 1;
	setp.ne.s32 	%p10, %r59, 0;
	@%p10 bra 	$L__BB5_13;
$L__BB5_14:
	sqrt.rn.f32 	%f14, %f142;
	setp.leu.f32 	%p11, %f14, 0f00000000;
	@%p11 bra 	$L__BB5_28;
	setp.lt.s32 	%p12, %r43, 1;
	rcp.rn.f32 	%f15, %f14;
	@%p12 bra 	$L__BB5_28;
	and.b32  	%r23, %r43, 15;
	setp.lt.u32 	%p13, %r43, 16;
	mov.b32 	%r64, 0;
	@%p13 bra 	$L__BB5_19;
	and.b32  	%r64, %r43, 2147483632;
	neg.s32 	%r62, %r64;
	add.s64 	%rd3, %rd1, 32;
	mov.u32 	%r61, %r2;
$L__BB5_18:
	.pragma "nounroll";
	mul.wide.s32 	%rd13, %r61, 4;
	add.s64 	%rd14, %rd3, %rd13;
	ld.global.f32 	%f76, [%rd14+-32];
	mul.f32 	%f77, %f15, %f76;
	st.global.f32 	[%rd14+-32], %f77;
	ld.global.f32 	%f78, [%rd14+-28];
	mul.f32 	%f79, %f15, %f78;
	st.global.f32 	[%rd14+-28], %f79;
	ld.global.f32 	%f80, [%rd14+-24];
	mul.f32 	%f81, %f15, %f80;
	st.global.f32 	[%rd14+-24], %f81;
	ld.global.f32 	%f82, [%rd14+-20];
	mul.f32 	%f83, %f15, %f82;
	st.global.f32 	[%rd14+-20], %f83;
	ld.global.f32 	%f84, [%rd14+-16];
	mul.f32 	%f85, %f15, %f84;
	st.global.f32 	[%rd14+-16], %f85;
	ld.global.f32 	%f86, [%rd14+-12];
	mul.f32 	%f87, %f15, %f86;
	st.global.f32 	[%rd14+-12], %f87;
	ld.global.f32 	%f88, [%rd14+-8];
	mul.f32 	%f89, %f15, %f88;
	st.global.f32 	[%rd14+-8], %f89;
	ld.global.f32 	%f90, [%rd14+-4];
	mul.f32 	%f91, %f15, %f90;
	st.global.f32 	[%rd14+-4], %f91;
	ld.global.f32 	%f92, [%rd14];
	mul.f32 	%f93, %f15, %f92;
	st.global.f32 	[%rd14], %f93;
	ld.global.f32 	%f94, [%rd14+4];
	mul.f32 	%f95, %f15, %f94;
	st.global.f32 	[%rd14+4], %f95;
	ld.global.f32 	%f96, [%rd14+8];
	mul.f32 	%f97, %f15, %f96;
	st.global.f32 	[%rd14+8], %f97;
	ld.global.f32 	%f98, [%rd14+12];
	mul.f32 	%f99, %f15, %f98;
	st.global.f32 	[%rd14+12], %f99;
	ld.global.f32 	%f100, [%rd14+16];
	mul.f32 	%f101, %f15, %f100;
	st.global.f32 	[%rd14+16], %f101;
	ld.global.f32 	%f102, [%rd14+20];
	mul.f32 	%f103, %f15, %f102;
	st.global.f32 	[%rd14+20], %f103;
	ld.global.f32 	%f104, [%rd14+24];
	mul.f32 	%f105, %f15, %f104;
	st.global.f32 	[%rd14+24], %f105;
	ld.global.f32 	%f106, [%rd14+28];
	mul.f32 	%f107, %f15, %f106;
	st.global.f32 	[%rd14+28], %f107;
	add.s32 	%r62, %r62, 16;
	add.s32 	%r61, %r61, 16;
	setp.ne.s32 	%p14, %r62, 0;
	@%p14 bra 	$L__BB5_18;
$L__BB5_19:
	setp.eq.s32 	%p15, %r23, 0;
	@%p15 bra 	$L__BB5_28;
	and.b32  	%r31, %r43, 7;
	setp.lt.u32 	%p16, %r23, 8;
	@%p16 bra 	$L__BB5_22;
	add.s32 	%r52, %r64, %r2;
	mul.wide.s32 	%rd15, %r52, 4;
	add.s64 	%rd16, %rd1, %rd15;
	ld.global.f32 	%f108, [%rd16];
	mul.f32 	%f109, %f15, %f108;
	st.global.f32 	[%rd16], %f109;
	ld.global.f32 	%f110, [%rd16+4];
	mul.f32 	%f111, %f15, %f110;
	st.global.f32 	[%rd16+4], %f111;
	ld.global.f32 	%f112, [%rd16+8];
	mul.f32 	%f113, %f15, %f112;
	st.global.f32 	[%rd16+8], %f113;
	ld.global.f32 	%f114, [%rd16+12];
	mul.f32 	%f115, %f15, %f114;
	st.global.f32 	[%rd16+12], %f115;
	ld.global.f32 	%f116, [%rd16+16];
	mul.f32 	%f117, %f15, %f116;
	st.global.f32 	[%rd16+16], %f117;
	ld.global.f32 	%f118, [%rd16+20];
	mul.f32 	%f119, %f15, %f118;
	st.global.f32 	[%rd16+20], %f119;
	ld.global.f32 	%f120, [%rd16+24];
	mul.f32 	%f121, %f15, %f120;
	st.global.f32 	[%rd16+24], %f121;
	ld.global.f32 	%f122, [%rd16+28];
	mul.f32 	%f123, %f15, %f122;
	st.global.f32 	[%rd16+28], %f123;
	add.s32 	%r64, %r64, 8;
$L__BB5_22:
	setp.eq.s32 	%p17, %r31, 0;
	@%p17 bra 	$L__BB5_28;
	and.b32  	%r34, %r43, 3;
	setp.lt.u32 	%p18, %r31, 4;
	@%p18 bra 	$L__BB5_25;
	add.s32 	%r53, %r64, %r2;
	mul.wide.s32 	%rd17, %r53, 4;
	add.s64 	%rd18, %rd1, %rd17;
	ld.global.f32 	%f124, [%rd18];
	mul.f32 	%f125, %f15, %f124;
	st.global.f32 	[%rd18], %f125;
	ld.global.f32 	%f126, [%rd18+4];
	mul.f32 	%f127, %f15, %f126;
	st.global.f32 	[%rd18+4], %f127;
	ld.global.f32 	%f128, [%rd18+8];
	mul.f32 	%f129, %f15, %f128;
	st.global.f32 	[%rd18+8], %f129;
	ld.global.f32 	%f130, [%rd18+12];
	mul.f32 	%f131, %f15, %f130;
	st.global.f32 	[%rd18+12], %f131;
	add.s32 	%r64, %r64, 4;
$L__BB5_25:
	setp.eq.s32 	%p19, %r34, 0;
	@%p19 bra 	$L__BB5_28;
	add.s32 	%r67, %r64, %r2;
	neg.s32 	%r66, %r34;
$L__BB5_27:
	.pragma "nounroll";
	mul.wide.s32 	%rd19, %r67, 4;
	add.s64 	%rd20, %rd1, %rd19;
	ld.global.f32 	%f132, [%rd20];
	mul.f32 	%f133, %f15, %f132;
	st.global.f32 	[%rd20], %f133;
	add.s32 	%r67, %r67, 1;
	add.s32 	%r66, %r66, 1;
	setp.ne.s32 	%p20, %r66, 0;
	@%p20 bra 	$L__BB5_27;
$L__BB5_28:
	ret;

}


// ===== COMPILED SASS (sm_100) =====

	.target	sm_100

	.elftype	@"ET_EXEC"


//--------------------- .note.nv.tkinfo           --------------------------
	.section	.note.nv.tkinfo,"",@"SHT_NOTE"
	.sectionflags	@"SHF_NOTE_NV_TKINFO"
	.tkinfo
        /*0018*/ 	.word	0x00000002
        /*0030*/ 	.string	""
        /*0030*/ 	.string	"ptxas"
        /*0030*/ 	.string	"Cuda compilation tools, release 13.0, V13.0.88"
        /*0030*/ 	.string	"Build cuda_13.0.r13.0/compiler.36424714_0"
        /*0030*/ 	.string	"-arch sm_100 -m 64 "



//--------------------- .note.nv.cuinfo           --------------------------
	.section	.note.nv.cuinfo,"",@"SHT_NOTE"
	.sectionflags	@"SHF_NOTE_NV_CUINFO"
        /*0018*/ 	.short	0x0002
        /*001a*/ 	.short	0x0064
        /*001c*/ 	.short	0x0082
	.zero		2


//--------------------- .nv.info                  --------------------------
	.section	.nv.info,"",@"SHT_CUDA_INFO"
	.align	4


	//----- nvinfo : EIATTR_REGCOUNT
	.align		4
        /*0000*/ 	.byte	0x04, 0x2f
        /*0002*/ 	.short	(.L_1 - .L_0)
	.align		4
.L_0:
        /*0004*/ 	.word	index@(binary_ip_hamming)
        /*0008*/ 	.word	0x0000001f


	//----- nvinfo : EIATTR_FRAME_SIZE
	.align		4
.L_1:
        /*000c*/ 	.byte	0x04, 0x11
        /*000e*/ 	.short	(.L_3 - .L_2)
	.align		4
.L_2:
        /*0010*/ 	.word	index@(binary_ip_hamming)
        /*0014*/ 	.word	0x00000000


	//----- nvinfo : EIATTR_REGCOUNT
	.align		4
.L_3:
        /*0018*/ 	.byte	0x04, 0x2f
        /*001a*/ 	.short	(.L_5 - .L_4)
	.align		4
.L_4:
        /*001c*/ 	.word	index@(binary_ip_asymmetric)
        /*0020*/ 	.word	0x00000018


	//----- nvinfo : EIATTR_FRAME_SIZE
	.align		4
.L_5:
        /*0024*/ 	.byte	0x04, 0x11
        /*0026*/ 	.short	(.L_7 - .L_6)
	.align		4
.L_6:
        /*0028*/ 	.word	index@(binary_ip_asymmetric)
        /*002c*/ 	.word	0x00000000


	//----- nvinfo : EIATTR_REGCOUNT
	.align		4
.L_7:
        /*0030*/ 	.byte	0x04, 0x2f
        /*0032*/ 	.short	(.L_9 - .L_8)
	.align		4
.L_8:
        /*0034*/ 	.word	index@(int8_dot_product)
        /*0038*/ 	.word	0x00000018


	//----- nvinfo : EIATTR_FRAME_SIZE
	.align		4
.L_9:
        /*003c*/ 	.byte	0x04, 0x11
        /*003e*/ 	.short	(.L_11 - .L_10)
	.align		4
.L_10:
        /*0040*/ 	.word	index@(int8_dot_product)
        /*0044*/ 	.word	0x00000000


	//----- nvinfo : EIATTR_REGCOUNT
	.align		4
.L_11:
        /*0048*/ 	.byte	0x04, 0x2f
        /*004a*/ 	.short	(.L_13 - .L_12)
	.align		4
.L_12:
        /*004c*/ 	.word	index@(int4_dot_product)
        /*0050*/ 	.word	0x0000001a


	//----- nvinfo : EIATTR_FRAME_SIZE
	.align		4
.L_13:
        /*0054*/ 	.byte	0x04, 0x11
        /*0056*/ 	.short	(.L_15 - .L_14)
	.align		4
.L_14:
        /*0058*/ 	.word	index@(int4_dot_product)
        /*005c*/ 	.word	0x00000000


	//----- nvinfo : EIATTR_REGCOUNT
	.align		4
.L_15:
        /*0060*/ 	.byte	0x04, 0x2f
        /*0062*/ 	.short	(.L_17 - .L_16)
	.align		4
.L_16:
        /*0064*/ 	.word	index@(matryoshka_truncate)
        /*0068*/ 	.word	0x0000000c


	//----- nvinfo : EIATTR_FRAME_SIZE
	.align		4
.L_17:
        /*006c*/ 	.byte	0x04, 0x11
        /*006e*/ 	.short	(.L_19 - .L_18)
	.align		4
.L_18:
        /*0070*/ 	.word	index@(matryoshka_truncate)
        /*0074*/ 	.word	0x00000000


	//----- nvinfo : EIATTR_REGCOUNT
	.align		4
.L_19:
        /*0078*/ 	.byte	0x04, 0x2f
        /*007a*/ 	.short	(.L_21 - .L_20)
	.align		4
.L_20:
        /*007c*/ 	.word	index@(matryoshka_normalize)
        /*0080*/ 	.word	0x00000020


	//----- nvinfo : EIATTR_FRAME_SIZE
	.align		4
.L_21:
        /*0084*/ 	.byte	0x04, 0x11
        /*0086*/ 	.short	(.L_23 - .L_22)
	.align		4
.L_22:
        /*0088*/ 	.word	index@($__internal_1_$__cuda_sm20_sqrt_rn_f32_slowpath)
        /*008c*/ 	.word	0x00000000


	//----- nvinfo : EIATTR_FRAME_SIZE
	.align		4
.L_23:
        /*0090*/ 	.byte	0x04, 0x11
        /*0092*/ 	.short	(.L_25 - .L_24)
	.align		4
.L_24:
        /*0094*/ 	.word	index@($__internal_0_$__cuda_sm20_rcp_rn_f32_slowpath)
        /*0098*/ 	.word	0x00000000


	//----- nvinfo : EIATTR_FRAME_SIZE
	.align		4
.L_25:
        /*009c*/ 	.byte	0x04, 0x11
        /*009e*/ 	.short	(.L_27 - .L_26)
	.align		4
.L_26:
        /*00a0*/ 	.word	index@(matryoshka_normalize)
        /*00a4*/ 	.word	0x00000000


	//----- nvinfo : EIATTR_MIN_STACK_SIZE
	.align		4
.L_27:
        /*00a8*/ 	.byte	0x04, 0x12
        /*00aa*/ 	.short	(.L_29 - .L_28)
	.align		4
.L_28:
        /*00ac*/ 	.word	index@(matryoshka_normalize)
        /*00b0*/ 	.word	0x00000000


	//----- nvinfo : EIATTR_MIN_STACK_SIZE
	.align		4
.L_29:
        /*00b4*/ 	.byte	0x04, 0x12
        /*00b6*/ 	.short	(.L_31 - .L_30)
	.align		4
.L_30:
        /*00b8*/ 	.word	index@(matryoshka_truncate)
        /*00bc*/ 	.word	0x00000000


	//----- nvinfo : EIATTR_MIN_STACK_SIZE
	.align		4
.L_31:
        /*00c0*/ 	.byte	0x04, 0x12
        /*00c2*/ 	.short	(.L_33 - .L_32)
	.align		4
.L_32:
        /*00c4*/ 	.word	index@(int4_dot_product)
        /*00c8*/ 	.word	0x00000000


	//----- nvinfo : EIATTR_MIN_STACK_SIZE
	.align		4
.L_33:
        /*00cc*/ 	.byte	0x04, 0x12
        /*00ce*/ 	.short	(.L_35 - .L_34)
	.align		4
.L_34:
        /*00d0*/ 	.word	index@(int8_dot_product)
        /*00d4*/ 	.word	0x00000000


	//----- nvinfo : EIATTR_MIN_STACK_SIZE
	.align		4
.L_35:
        /*00d8*/ 	.byte	0x04, 0x12
        /*00da*/ 	.short	(.L_37 - .L_36)
	.align		4
.L_36:
        /*00dc*/ 	.word	index@(binary_ip_asymmetric)
        /*00e0*/ 	.word	0x00000000


	//----- nvinfo : EIATTR_MIN_STACK_SIZE
	.align		4
.L_37:
        /*00e4*/ 	.byte	0x04, 0x12
        /*00e6*/ 	.short	(.L_39 - .L_38)
	.align		4
.L_38:
        /*00e8*/ 	.word	index@(binary_ip_hamming)
        /*00ec*/ 	.word	0x00000000
.L_39:


//--------------------- .nv.compat                --------------------------
	.section	.nv.compat,"",@"SHT_CUDA_COMPAT_INFO"
	.align	4
        /*0000*/ 	.byte	0x02, 0x09, 0x00, 0x00, 0x02, 0x02, 0x01, 0x00, 0x02, 0x05, 0x05, 0x00, 0x03, 0x07, 0x01, 0x01
        /*0010*/ 	.byte	0x02, 0x03, 0x00, 0x00, 0x02, 0x06, 0x01, 0x00, 0x04, 0x0b, 0x08, 0x00, 0x01, 0x00, 0x00, 0x00
        /*0020*/ 	.byte	0x00, 0x00, 0x00, 0x00


//--------------------- .nv.info.matryoshka_normalize --------------------------
	.section	.nv.info.matryoshka_normalize,"",@"SHT_CUDA_INFO"
	.sectionflags	@""
	.align	4


	//----- nvinfo : EIATTR_CUDA_API_VERSION
	.align		4
        /*0000*/ 	.byte	0x04, 0x37
        /*0002*/ 	.short	(.L_41 - .L_40)
.L_40:
        /*0004*/ 	.word	0x00000082


	//----- nvinfo : EIATTR_KPARAM_INFO
	.align		4
.L_41:
        /*0008*/ 	.byte	0x04, 0x17
        /*000a*/ 	.short	(.L_43 - .L_42)
.L_42:
        /*000c*/ 	.word	0x00000000
        /*0010*/ 	.short	0x0002
        /*0012*/ 	.short	0x000c
        /*0014*/ 	.byte	0x00, 0xf0, 0x11, 0x00


	//----- nvinfo : EIATTR_KPARAM_INFO
	.align		4
.L_43:
        /*0018*/ 	.byte	0x04, 0x17
        /*001a*/ 	.short	(.L_45 - .L_44)
.L_44:
        /*001c*/ 	.word	0x00000000
        /*0020*/ 	.short	0x0001
        /*0022*/ 	.short	0x0008
        /*0024*/ 	.byte	0x00, 0xf0, 0x11, 0x00


	//----- nvinfo : EIATTR_KPARAM_INFO
	.align		4
.L_45:
        /*0028*/ 	.byte	0x04, 0x17
        /*002a*/ 	.short	(.L_47 - .L_46)
.L_46:
        /*002c*/ 	.word	0x00000000
        /*0030*/ 	.short	0x0000
        /*0032*/ 	.short	0x0000
        /*0034*/ 	.byte	0x00, 0xf5, 0x21, 0x00


	//----- nvinfo : EIATTR_SPARSE_MMA_MASK
	.align		4
.L_47:
        /*0038*/ 	.byte	0x03, 0x50
        /*003a*/ 	.short	0x0000


	//----- nvinfo : EIATTR_MAXREG_COUNT
	.align		4
        /*003c*/ 	.byte	0x03, 0x1b
        /*003e*/ 	.short	0x00ff


	//----- nvinfo : EIATTR_MERCURY_ISA_VERSION
	.align		4
        /*0040*/ 	.byte	0x03, 0x5f
        /*0042*/ 	.short	0x0101


	//----- nvinfo : EIATTR_VRC_CTA_INIT_COUNT
	.align		4
        /*0044*/ 	.byte	0x02, 0x4a
	.zero		1
	.zero		1


	//----- nvinfo : EIATTR_EXIT_INSTR_OFFSETS
	.align		4
        /*0048*/ 	.byte	0x04, 0x1c
        /*004a*/ 	.short	(.L_49 - .L_48)


	//   ....[0]....
.L_48:
        /*004c*/ 	.word	0x00000070


	//   ....[1]....
        /*0050*/ 	.word	0x00000850


	//   ....[2]....
        /*0054*/ 	.word	0x00000950


	//   ....[3]....
        /*0058*/ 	.word	0x00000d90


	//   ....[4]....
        /*005c*/ 	.word	0x00000fa0


	//   ....[5]....
        /*0060*/ 	.word	0x000010f0


	//   ....[6]....
        /*0064*/ 	.word	0x000011b0


	//----- nvinfo : EIATTR_CRS_STACK_SIZE
	.align		4
.L_49:
        /*0068*/ 	.byte	0x04, 0x1e
        /*006a*/ 	.short	(.L_51 - .L_50)
.L_50:
        /*006c*/ 	.word	0x00000000


	//----- nvinfo : EIATTR_CBANK_PARAM_SIZE
	.align		4
.L_51:
        /*0070*/ 	.byte	0x03, 0x19
        /*0072*/ 	.short	0x0010


	//----- nvinfo : EIATTR_PARAM_CBANK
	.align		4
        /*0074*/ 	.byte	0x04, 0x0a
        /*0076*/ 	.short	(.L_53 - .L_52)
	.align		4
.L_52:
        /*0078*/ 	.word	index@(.nv.constant0.matryoshka_normalize)
        /*007c*/ 	.short	0x0380
        /*007e*/ 	.short	0x0010


	//----- nvinfo : EIATTR_SW_WAR
	.align		4
.L_53:
        /*0080*/ 	.byte	0x04, 0x36
        /*0082*/ 	.short	(.L_55 - .L_54)
.L_54:
        /*0084*/ 	.word	0x00000008
.L_55:


//--------------------- .nv.info.matryoshka_truncate --------------------------
	.section	.nv.info.matryoshka_truncate,"",@"SHT_CUDA_INFO"
	.sectionflags	@""
	.align	4


	//----- nvinfo : EIATTR_CUDA_API_VERSION
	.align		4
        /*0000*/ 	.byte	0x04, 0x37
        /*0002*/ 	.short	(.L_57 - .L_56)
.L_56:
        /*0004*/ 	.word	0x00000082


	//----- nvinfo : EIATTR_KPARAM_INFO
	.align		4
.L_57:
        /*0008*/ 	.byte	0x04, 0x17
        /*000a*/ 	.short	(.L_59 - .L_58)
.L_58:
        /*000c*/ 	.word	0x00000000
        /*0010*/ 	.short	0x0004
        /*0012*/ 	.short	0x0018
        /*0014*/ 	.byte	0x00, 0xf0, 0x11, 0x00


	//----- nvinfo : EIATTR_KPARAM_INFO
	.align		4
.L_59:
        /*0018*/ 	.byte	0x04, 0x17
        /*001a*/ 	.short	(.L_61 - .L_60)
.L_60:
        /*001c*/ 	.word	0x00000000
        /*0020*/ 	.short	0x0003
        /*0022*/ 	.short	0x0014
        /*0024*/ 	.byte	0x00, 0xf0, 0x11, 0x00


	//----- nvinfo : EIATTR_KPARAM_INFO
	.align		4
.L_61:
        /*0028*/ 	.byte	0x04, 0x17
        /*002a*/ 	.short	(.L_63 - .L_62)
.L_62:
        /*002c*/ 	.word	0x00000000
        /*0030*/ 	.short	0x0002
        /*0032*/ 	.short	0x0010
        /*0034*/ 	.byte	0x00, 0xf0, 0x11, 0x00


	//----- nvinfo : EIATTR_KPARAM_INFO
	.align		4
.L_63:
        /*0038*/ 	.byte	0x04, 0x17
        /*003a*/ 	.short	(.L_65 - .L_64)
.L_64:
        /*003c*/ 	.word	0x00000000
        /*0040*/ 	.short	0x0001
        /*0042*/ 	.short	0x0008
        /*0044*/ 	.byte	0x00, 0xf5, 0x21, 0x00


	//----- nvinfo : EIATTR_KPARAM_INFO
	.align		4
.L_65:
        /*0048*/ 	.byte	0x04, 0x17
        /*004a*/ 	.short	(.L_67 - .L_66)
.L_66:
        /*004c*/ 	.word	0x00000000
        /*0050*/ 	.short	0x0000
        /*0052*/ 	.short	0x0000
        /*0054*/ 	.byte	0x00, 0xf5, 0x21, 0x00


	//----- nvinfo : EIATTR_SPARSE_MMA_MASK
	.align		4
.L_67:
        /*0058*/ 	.byte	0x03, 0x50
        /*005a*/ 	.short	0x0000


	//----- nvinfo : EIATTR_MAXREG_COUNT
	.align		4
        /*005c*/ 	.byte	0x03, 0x1b
        /*005e*/ 	.short	0x00ff


	//----- nvinfo : EIATTR_MERCURY_ISA_VERSION
	.align		4
        /*0060*/ 	.byte	0x03, 0x5f
        /*0062*/ 	.short	0x0101


	//----- nvinfo : EIATTR_VRC_CTA_INIT_COUNT
	.align		4
        /*0064*/ 	.byte	0x02, 0x4a
	.zero		1
	.zero		1


	//----- nvinfo : EIATTR_EXIT_INSTR_OFFSETS
	.align		4
        /*0068*/ 	.byte	0x04, 0x1c
        /*006a*/ 	.short	(.L_69 - .L_68)


	//   ....[0]....
.L_68:
        /*006c*/ 	.word	0x00000090


	//   ....[1]....
        /*0070*/ 	.word	0x000002d0


	//----- nvinfo : EIATTR_CBANK_PARAM_SIZE
	.align		4
.L_69:
        /*0074*/ 	.byte	0x03, 0x19
        /*0076*/ 	.short	0x001c


	//----- nvinfo : EIATTR_PARAM_CBANK
	.align		4
        /*0078*/ 	.byte	0x04, 0x0a
        /*007a*/ 	.short	(.L_71 - .L_70)
	.align		4
.L_70:
        /*007c*/ 	.word	index@(.nv.constant0.matryoshka_truncate)
        /*0080*/ 	.short	0x0380
        /*0082*/ 	.short	0x001c


	//----- nvinfo : EIATTR_SW_WAR
	.align		4
.L_71:
        /*0084*/ 	.byte	0x04, 0x36
        /*0086*/ 	.short	(.L_73 - .L_72)
.L_72:
        /*0088*/ 	.word	0x00000008
.L_73:


//--------------------- .nv.info.int4_dot_product --------------------------
	.section	.nv.info.int4_dot_product,"",@"SHT_CUDA_INFO"
	.sectionflags	@""
	.align	4


	//----- nvinfo : EIATTR_CUDA_API_VERSION
	.align		4
        /*0000*/ 	.byte	0x04, 0x37
        /*0002*/ 	.short	(.L_75 - .L_74)
.L_74:
        /*0004*/ 	.word	0x00000082


	//----- nvinfo : EIATTR_KPARAM_INFO
	.align		4
.L_75:
        /*0008*/ 	.byte	0x04, 0x17
        /*000a*/ 	.short	(.L_77 - .L_76)
.L_76:
        /*000c*/ 	.word	0x00000000
        /*0010*/ 	.short	0x0007
        /*0012*/ 	.short	0x0028
        /*0014*/ 	.byte	0x00, 0xf0, 0x11, 0x00


	//----- nvinfo : EIATTR_KPARAM_INFO
	.align		4
.L_77:
        /*0018*/ 	.byte	0x04, 0x17
        /*001a*/ 	.short	(.L_79 - .L_78)
.L_78:
        /*001c*/ 	.word	0x00000000
        /*0020*/ 	.short	0x0006
        /*0022*/ 	.short	0x0024
        /*0024*/ 	.byte	0x00, 0xf0, 0x11, 0x00


	//----- nvinfo : EIATTR_KPARAM_INFO
	.align		4
.L_79:
        /*0028*/ 	.byte	0x04, 0x17
        /*002a*/ 	.short	(.L_81 - .L_80)
.L_80:
        /*002c*/ 	.word	0x00000000
        /*0030*/ 	.short	0x0005
        /*0032*/ 	.short	0x0020
        /*0034*/ 	.byte	0x00, 0xf0, 0x11, 0x00


	//----- nvinfo : EIATTR_KPARAM_INFO
	.align		4
.L_81:
        /*0038*/ 	.byte	0x04, 0x17
        /*003a*/ 	.short	(.L_83 - .L_82)
.L_82:
        /*003c*/ 	.word	0x00000000
        /*0040*/ 	.short	0x0004
        /*0042*/ 	.short	0x001c
        /*0044*/ 	.byte	0x00, 0xf0, 0x11, 0x00


	//----- nvinfo : EIATTR_KPARAM_INFO
	.align		4
.L_83:
        /*0048*/ 	.byte	0x04, 0x17
        /*004a*/ 	.short	(.L_85 - .L_84)
.L_84:
        /*004c*/ 	.word	0x00000000
        /*0050*/ 	.short	0x0003
        /*0052*/ 	.short	0x0018
        /*0054*/ 	.byte	0x00, 0xf0, 0x11, 0x00


	//----- nvinfo : EIATTR_KPARAM_INFO
	.align		4
.L_85:
        /*0058*/ 	.byte	0x04, 0x17
        /*005a*/ 	.short	(.L_87 - .L_86)
.L_86:
        /*005c*/ 	.word	0x00000000
        /*0060*/ 	.short	0x0002
        /*0062*/ 	.short	0x0010
        /*0064*/ 	.byte	0x00, 0xf5, 0x21, 0x00


	//----- nvinfo : EIATTR_KPARAM_INFO
	.align		4
.L_87:
        /*0068*/ 	.byte	0x04, 0x17
        /*006a*/ 	.short	(.L_89 - .L_88)
.L_88:
        /*006c*/ 	.word	0x00000000
        /*0070*/ 	.short	0x0001
        /*0072*/ 	.short	0x0008
        /*0074*/ 	.byte	0x00, 0xf5, 0x21, 0x00


	//----- nvinfo : EIATTR_KPARAM_INFO
	.align		4
.L_89:
        /*0078*/ 	.byte	0x04, 0x17
        /*007a*/ 	.short	(.L_91 - .L_90)
.L_90:
        /*007c*/ 	.word	0x00000000
        /*0080*/ 	.short	0x0000
        /*0082*/ 	.short	0x0000
        /*0084*/ 	.byte	0x00, 0xf5, 0x21, 0x00


	//----- nvinfo : EIATTR_SPARSE_MMA_MASK
	.align		4
.L_91:
        /*0088*/ 	.byte	0x03, 0x50
        /*008a*/ 	.short	0x0000


	//----- nvinfo : EIATTR_MAXREG_COUNT
	.align		4
        /*008c*/ 	.byte	0x03, 0x1b
        /*008e*/ 	.short	0x00ff


	//----- nvinfo : EIATTR_MERCURY_ISA_VERSION
	.align		4
        /*0090*/ 	.byte	0x03, 0x5f
        /*0092*/ 	.short	0x0101


	//----- nvinfo : EIATTR_VRC_CTA_INIT_COUNT
	.align		4
        /*0094*/ 	.byte	0x02, 0x4a
	.zero		1
	.zero		1


	//----- nvinfo : EIATTR_EXIT_INSTR_OFFSETS
	.align		4
        /*0098*/ 	.byte	0x04, 0x1c
        /*009a*/ 	.short	(.L_93 - .L_92)


	//   ....[0]....
.L_92:
        /*009c*/ 	.word	0x00000090


	//   ....[1]....
        /*00a0*/ 	.word	0x00000a50


	//----- nvinfo : EIATTR_CBANK_PARAM_SIZE
	.align		4
.L_93:
        /*00a4*/ 	.byte	0x03, 0x19
        /*00a6*/ 	.short	0x002c


	//----- nvinfo : EIATTR_PARAM_CBANK
	.align		4
        /*00a8*/ 	.byte	0x04, 0x0a
        /*00aa*/ 	.short	(.L_95 - .L_94)
	.align		4
.L_94:
        /*00ac*/ 	.word	index@(.nv.constant0.int4_dot_product)
        /*00b0*/ 	.short	0x0380
        /*00b2*/ 	.short	0x002c


	//----- nvinfo : EIATTR_SW_WAR
	.align		4
.L_95:
        /*00b4*/ 	.byte	0x04, 0x36
        /*00b6*/ 	.short	(.L_97 - .L_96)
.L_96:
        /*00b8*/ 	.word	0x00000008
.L_97:


//--------------------- .nv.info.int8_dot_product --------------------------
	.section	.nv.info.int8_dot_product,"",@"SHT_CUDA_INFO"
	.sectionflags	@""
	.align	4


	//----- nvinfo : EIATTR_CUDA_API_VERSION
	.align		4
        /*0000*/ 	.byte	0x04, 0x37
        /*0002*/ 	.short	(.L_99 - .L_98)
.L_98:
        /*0004*/ 	.word	0x00000082


	//----- nvinfo : EIATTR_KPARAM_INFO
	.align		4
.L_99:
        /*0008*/ 	.byte	0x04, 0x17
        /*000a*/ 	.short	(.L_101 - .L_100)
.L_100:
        /*000c*/ 	.word	0x00000000
        /*0010*/ 	.short	0x0006
        /*0012*/ 	.short	0x0024
        /*0014*/ 	.byte	0x00, 0xf0, 0x11, 0x00


	//----- nvinfo : EIATTR_KPARAM_INFO
	.align		4
.L_101:
        /*0018*/ 	.byte	0x04, 0x17
        /*001a*/ 	.short	(.L_103 - .L_102)
.L_102:
        /*001c*/ 	.word	0x00000000
        /*0020*/ 	.short	0x0005
        /*0022*/ 	.short	0x0020
        /*0024*/ 	.byte	0x00, 0xf0, 0x11, 0x00


	//----- nvinfo : EIATTR_KPARAM_INFO
	.align		4
.L_103:
        /*0028*/ 	.byte	0x04, 0x17
        /*002a*/ 	.short	(.L_105 - .L_104)
.L_104:
        /*002c*/ 	.word	0x00000000
        /*0030*/ 	.short	0x0004
        /*0032*/ 	.short	0x001c
        /*0034*/ 	.byte	0x00, 0xf0, 0x11, 0x00


	//----- nvinfo : EIATTR_KPARAM_INFO
	.align		4
.L_105:
        /*0038*/ 	.byte	0x04, 0x17
        /*003a*/ 	.short	(.L_107 - .L_106)
.L_106:
        /*003c*/ 	.word	0x00000000
        /*0040*/ 	.short	0x0003
        /*0042*/ 	.short	0x0018
        /*0044*/ 	.byte	0x00, 0xf0, 0x11, 0x00


	//----- nvinfo : EIATTR_KPARAM_INFO
	.align		4
.L_107:
        /*0048*/ 	.byte	0x04, 0x17
        /*004a*/ 	.short	(.L_109 - .L_108)
.L_108:
        /*004c*/ 	.word	0x00000000
        /*0050*/ 	.short	0x0002
        /*0052*/ 	.short	0x0010
        /*0054*/ 	.byte	0x00, 0xf5, 0x21, 0x00


	//----- nvinfo : EIATTR_KPARAM_INFO
	.align		4
.L_109:
        /*0058*/ 	.byte	0x04, 0x17
        /*005a*/ 	.short	(.L_111 - .L_110)
.L_110:
        /*005c*/ 	.word	0x00000000
        /*0060*/ 	.short	0x0001
        /*0062*/ 	.short	0x0008
        /*0064*/ 	.byte	0x00, 0xf5, 0x21, 0x00


	//----- nvinfo : EIATTR_KPARAM_INFO
	.align		4
.L_111:
        /*0068*/ 	.byte	0x04, 0x17
        /*006a*/ 	.short	(.L_113 - .L_112)
.L_112:
        /*006c*/ 	.word	0x00000000
        /*0070*/ 	.short	0x0000
        /*0072*/ 	.short	0x0000
        /*0074*/ 	.byte	0x00, 0xf5, 0x21, 0x00


	//----- nvinfo : EIATTR_SPARSE_MMA_MASK
	.align		4
.L_113:
        /*0078*/ 	.byte	0x03, 0x50
        /*007a*/ 	.short	0x0000


	//----- nvinfo : EIATTR_MAXREG_COUNT
	.align		4
        /*007c*/ 	.byte	0x03, 0x1b
        /*007e*/ 	.short	0x00ff


	//----- nvinfo : EIATTR_MERCURY_ISA_VERSION
	.align		4
        /*0080*/ 	.byte	0x03, 0x5f
        /*0082*/ 	.short	0x0101


	//----- nvinfo : EIATTR_VRC_CTA_INIT_COUNT
	.align		4
        /*0084*/ 	.byte	0x02, 0x4a
	.zero		1
	.zero		1


	//----- nvinfo : EIATTR_EXIT_INSTR_OFFSETS
	.align		4
        /*0088*/ 	.byte	0x04, 0x1c
        /*008a*/ 	.short	(.L_115 - .L_114)


	//   ....[0]....
.L_114:
        /*008c*/ 	.word	0x00000090


	//   ....[1]....
        /*0090*/ 	.word	0x00000cc0


	//----- nvinfo : EIATTR_CBANK_PARAM_SIZE
	.align		4
.L_115:
        /*0094*/ 	.byte	0x03, 0x19
        /*0096*/ 	.short	0x0028


	//----- nvinfo : EIATTR_PARAM_CBANK
	.align		4
        /*0098*/ 	.byte	0x04, 0x0a
        /*009a*/ 	.short	(.L_117 - .L_116)
	.align		4
.L_116:
        /*009c*/ 	.word	index@(.nv.constant0.int8_dot_product)
        /*00a0*/ 	.short	0x0380
        /*00a2*/ 	.short	0x0028


	//----- nvinfo : EIATTR_SW_WAR
	.align		4
.L_117:
        /*00a4*/ 	.byte	0x04, 0x36
        /*00a6*/ 	.short	(.L_119 - .L_118)
.L_118:
        /*00a8*/ 	.word	0x00000008
.L_119:


//--------------------- .nv.info.binary_ip_asymmetric --------------------------
	.section	.nv.info.binary_ip_asymmetric,"",@"SHT_CUDA_INFO"
	.sectionflags	@""
	.align	4


	//----- nvinfo : EIATTR_CUDA_API_VERSION
	.align		4
        /*0000*/ 	.byte	0x04, 0x37
        /*0002*/ 	.short	(.L_121 - .L_120)
.L_120:
        /*0004*/ 	.word	0x00000082


	//----- nvinfo : EIATTR_KPARAM_INFO
	.align		4
.L_121:
        /*0008*/ 	.byte	0x04, 0x17
        /*000a*/ 	.short	(.L_123 - .L_122)
.L_122:
        /*000c*/ 	.word	0x00000000
        /*0010*/ 	.short	0x0005
        /*0012*/ 	.short	0x0020
        /*0014*/ 	.byte	0x00, 0xf0, 0x11, 0x00


	//----- nvinfo : EIATTR_KPARAM_INFO
	.align		4
.L_123:
        /*0018*/ 	.byte	0x04, 0x17
        /*001a*/ 	.short	(.L_125 - .L_124)
.L_124:
        /*001c*/ 	.word	0x00000000
        /*0020*/ 	.short	0x0004
        /*0022*/ 	.short	0x001c
        /*0024*/ 	.byte	0x00, 0xf0, 0x11, 0x00


	//----- nvinfo : EIATTR_KPARAM_INFO
	.align		4
.L_125:
        /*0028*/ 	.byte	0x04, 0x17
        /*002a*/ 	.short	(.L_127 - .L_126)
.L_126:
        /*002c*/ 	.word	0x00000000
        /*0030*/ 	.short	0x0003
        /*0032*/ 	.short	0x0018
        /*0034*/ 	.byte	0x00, 0xf0, 0x11, 0x00


	//----- nvinfo : EIATTR_KPARAM_INFO
	.align		4
.L_127:
        /*0038*/ 	.byte	0x04, 0x17
        /*003a*/ 	.short	(.L_129 - .L_128)
.L_128:
        /*003c*/ 	.word	0x00000000
        /*0040*/ 	.short	0x0002
        /*0042*/ 	.short	0x0010
        /*0044*/ 	.byte	0x00, 0xf5, 0x21, 0x00


	//----- nvinfo : EIATTR_KPARAM_INFO
	.align		4
.L_129:
        /*0048*/ 	.byte	0x04, 0x17
        /*004a*/ 	.short	(.L_131 - .L_130)
.L_130:
        /*004c*/ 	.word	0x00000000
        /*0050*/ 	.short	0x0001
        /*0052*/ 	.short	0x0008
        /*0054*/ 	.byte	0x00, 0xf5, 0x21, 0x00


	//----- nvinfo : EIATTR_KPARAM_INFO
	.align		4
.L_131:
        /*0058*/ 	.byte	0x04, 0x17
        /*005a*/ 	.short	(.L_133 - .L_132)
.L_132:
        /*005c*/ 	.word	0x00000000
        /*0060*/ 	.short	0x0000
        /*0062*/ 	.short	0x0000
        /*0064*/ 	.byte	0x00, 0xf5, 0x21, 0x00


	//----- nvinfo : EIATTR_SPARSE_MMA_MASK
	.align		4
.L_133:
        /*0068*/ 	.byte	0x03, 0x50
        /*006a*/ 	.short	0x0000


	//----- nvinfo : EIATTR_MAXREG_COUNT
	.align		4
        /*006c*/ 	.byte	0x03, 0x1b
        /*006e*/ 	.short	0x00ff


	//----- nvinfo : EIATTR_MERCURY_ISA_VERSION
	.align		4
        /*0070*/ 	.byte	0x03, 0x5f
        /*0072*/ 	.short	0x0101


	//----- nvinfo : EIATTR_VRC_CTA_INIT_COUNT
	.align		4
        /*0074*/ 	.byte	0x02, 0x4a
	.zero		1
	.zero		1


	//----- nvinfo : EIATTR_EXIT_INSTR_OFFSETS
	.align		4
        /*0078*/ 	.byte	0x04, 0x1c
        /*007a*/ 	.short	(.L_135 - .L_134)


	//   ....[0]....
.L_134:
        /*007c*/ 	.word	0x00000090


	//   ....[1]....
        /*0080*/ 	.word	0x00001070


	//----- nvinfo : EIATTR_CBANK_PARAM_SIZE
	.align		4
.L_135:
        /*0084*/ 	.byte	0x03, 0x19
        /*0086*/ 	.short	0x0024


	//----- nvinfo : EIATTR_PARAM_CBANK
	.align		4
        /*0088*/ 	.byte	0x04, 0x0a
        /*008a*/ 	.short	(.L_137 - .L_136)
	.align		4
.L_136:
        /*008c*/ 	.word	index@(.nv.constant0.binary_ip_asymmetric)
        /*0090*/ 	.short	0x0380
        /*0092*/ 	.short	0x0024


	//----- nvinfo : EIATTR_SW_WAR
	.align		4
.L_137:
        /*0094*/ 	.byte	0x04, 0x36
        /*0096*/ 	.short	(.L_139 - .L_138)
.L_138:
        /*0098*/ 	.word	0x00000008
.L_139:


//--------------------- .nv.info.binary_ip_hamming --------------------------
	.section	.nv.info.binary_ip_hamming,"",@"SHT_CUDA_INFO"
	.sectionflags	@""
	.align	4


	//----- nvinfo : EIATTR_CUDA_API_VERSION
	.align		4
        /*0000*/ 	.byte	0x04, 0x37
        /*0002*/ 	.short	(.L_141 - .L_140)
.L_140:
        /*0004*/ 	.word	0x00000082


	//----- nvinfo : EIATTR_KPARAM_INFO
	.align		4
.L_141:
        /*0008*/ 	.byte	0x04, 0x17
        /*000a*/ 	.short	(.L_143 - .L_142)
.L_142:
        /*000c*/ 	.word	0x00000000
        /*0010*/ 	.short	0x0005
        /*0012*/ 	.short	0x0020
        /*0014*/ 	.byte	0x00, 0xf0, 0x11, 0x00


	//----- nvinfo : EIATTR_KPARAM_INFO
	.align		4
.L_143:
        /*0018*/ 	.byte	0x04, 0x17
        /*001a*/ 	.short	(.L_145 - .L_144)
.L_144:
        /*001c*/ 	.word	0x00000000
        /*0020*/ 	.short	0x0004
        /*0022*/ 	.short	0x001c
        /*0024*/ 	.byte	0x00, 0xf0, 0x11, 0x00


	//----- nvinfo : EIATTR_KPARAM_INFO
	.align		4
.L_145:
        /*0028*/ 	.byte	0x04, 0x17
        /*002a*/ 	.short	(.L_147 - .L_146)
.L_146:
        /*002c*/ 	.word	0x00000000
        /*0030*/ 	.short	0x0003
        /*0032*/ 	.short	0x0018
        /*0034*/ 	.byte	0x00, 0xf0, 0x11, 0x00


	//----- nvinfo : EIATTR_KPARAM_INFO
	.align		4
.L_147:
        /*0038*/ 	.byte	0x04, 0x17
        /*003a*/ 	.short	(.L_149 - .L_148)
.L_148:
        /*003c*/ 	.word	0x00000000
        /*0040*/ 	.short	0x0002
        /*0042*/ 	.short	0x0010
        /*0044*/ 	.byte	0x00, 0xf5, 0x21, 0x00


	//----- nvinfo : EIATTR_KPARAM_INFO
	.align		4
.L_149:
        /*0048*/ 	.byte	0x04, 0x17
        /*004a*/ 	.short	(.L_151 - .L_150)
.L_150:
        /*004c*/ 	.word	0x00000000
        /*0050*/ 	.short	0x0001
        /*0052*/ 	.short	0x0008
        /*0054*/ 	.byte	0x00, 0xf5, 0x21, 0x00


	//----- nvinfo : EIATTR_KPARAM_INFO
	.align		4
.L_151:
        /*0058*/ 	.byte	0x04, 0x17
        /*005a*/ 	.short	(.L_153 - .L_152)
.L_152:
        /*005c*/ 	.word	0x00000000
        /*0060*/ 	.short	0x0000
        /*0062*/ 	.short	0x0000
        /*0064*/ 	.byte	0x00, 0xf5, 0x21, 0x00


	//----- nvinfo : EIATTR_SPARSE_MMA_MASK
	.align		4
.L_153:
        /*0068*/ 	.byte	0x03, 0x50
        /*006a*/ 	.short	0x0000


	//----- nvinfo : EIATTR_MAXREG_COUNT
	.align		4
        /*006c*/ 	.byte	0x03, 0x1b
        /*006e*/ 	.short	0x00ff


	//----- nvinfo : EIATTR_MERCURY_ISA_VERSION
	.align		4
        /*0070*/ 	.byte	0x03, 0x5f
        /*0072*/ 	.short	0x0101


	//----- nvinfo : EIATTR_VRC_CTA_INIT_COUNT
	.align		4
        /*0074*/ 	.byte	0x02, 0x4a
	.zero		1
	.zero		1


	//----- nvinfo : EIATTR_EXIT_INSTR_OFFSETS
	.align		4
        /*0078*/ 	.byte	0x04, 0x1c
        /*007a*/ 	.short	(.L_155 - .L_154)


	//   ....[0]....
.L_154:
        /*007c*/ 	.word	0x00000090


	//   ....[1]....
        /*0080*/ 	.word	0x00000ad0


	//----- nvinfo : EIATTR_CBANK_PARAM_SIZE
	.align		4
.L_155:
        /*0084*/ 	.byte	0x03, 0x19
        /*0086*/ 	.short	0x0024


	//----- nvinfo : EIATTR_PARAM_CBANK
	.align		4
        /*0088*/ 	.byte	0x04, 0x0a
        /*008a*/ 	.short	(.L_157 - .L_156)
	.align		4
.L_156:
        /*008c*/ 	.word	index@(.nv.constant0.binary_ip_hamming)
        /*0090*/ 	.short	0x0380
        /*0092*/ 	.short	0x0024


	//----- nvinfo : EIATTR_SW_WAR
	.align		4
.L_157:
        /*0094*/ 	.byte	0x04, 0x36
        /*0096*/ 	.short	(.L_159 - .L_158)
.L_158:
        /*0098*/ 	.word	0x00000008
.L_159:


//--------------------- .nv.callgraph             --------------------------
	.section	.nv.callgraph,"",@"SHT_CUDA_CALLGRAPH"
	.align	4
	.sectionentsize	8
	.align		4
        /*0000*/ 	.word	0x00000000
	.align		4
        /*0004*/ 	.word	0xffffffff
	.align		4
        /*0008*/ 	.word	0x00000000
	.align		4
        /*000c*/ 	.word	0xfffffffe
	.align		4
        /*0010*/ 	.word	0x00000000
	.align		4
        /*0014*/ 	.word	0xfffffffd
	.align		4
        /*0018*/ 	.word	0x00000000
	.align		4
        /*001c*/ 	.word	0xfffffffc


//--------------------- .text.matryoshka_normalize --------------------------
	.section	.text.matryoshka_normalize,"ax",@progbits
	.align	128
        .global         matryoshka_normalize
        .type           matryoshka_normalize,@function
        .size           matryoshka_normalize,(.L_x_41 - matryoshka_normalize)
        .other          matryoshka_normalize,@"STO_CUDA_ENTRY STV_DEFAULT"
matryoshka_normalize:
.text.matryoshka_normalize:
[----:B------:R-:W-:Y:S01]  /*0000*/  LDC R1, c[0x0][0x37c] ;  /* 0x0000df00ff017b82 */ /* 0x000fe20000000800 */
[----:B------:R-:W0:Y:S07]  /*0010*/  S2R R0, SR_TID.X ;  /* 0x0000000000007919 */ /* 0x000e2e0000002100 */
[----:B------:R-:W0:Y:S01]  /*0020*/  S2UR UR4, SR_CTAID.X ;  /* 0x00000000000479c3 */ /* 0x000e220000002500 */
[----:B------:R-:W1:Y:S07]  /*0030*/  LDCU UR5, c[0x0][0x38c] ;  /* 0x00007180ff0577ac */ /* 0x000e6e0008000800 */
[----:B------:R-:W0:Y:S02]  /*0040*/  LDC R3, c[0x0][0x360] ;  /* 0x0000d800ff037b82 */ /* 0x000e240000000800 */
[----:B0-----:R-:W-:-:S05]  /*0050*/  IMAD R3, R3, UR4, R0 ;  /* 0x0000000403037c24 */ /* 0x001fca000f8e0200 */
[----:B-1----:R-:W-:-:S13]  /*0060*/  ISETP.GE.AND P0, PT, R3, UR5, PT ;  /* 0x0000000503007c0c */ /* 0x002fda000bf06270 */
[----:B------:R-:W-:Y:S05]  /*0070*/  @P0 EXIT ;  /* 0x000000000000094d */ /* 0x000fea0003800000 */
[----:B------:R-:W0:Y:S01]  /*0080*/  LDCU UR7, c[0x0][0x388] ;  /* 0x00007100ff0777ac */ /* 0x000e220008000800 */
[----:B------:R-:W-:Y:S01]  /*0090*/  HFMA2 R0, -RZ, RZ, 0, 0 ;  /* 0x00000000ff007431 */ /* 0x000fe200000001ff */
[----:B------:R-:W1:Y:S01]  /*00a0*/  LDCU.64 UR12, c[0x0][0x358] ;  /* 0x00006b00ff0c77ac */ /* 0x000e620008000a00 */
[----:B0-----:R-:W-:Y:S02]  /*00b0*/  UISETP.GE.AND UP0, UPT, UR7, 0x1, UPT ;  /* 0x000000010700788c */ /* 0x001fe4000bf06270 */
[----:B------:R-:W-:-:S07]  /*00c0*/  IMAD R3, R3, UR7, RZ ;  /* 0x0000000703037c24 */ /* 0x000fce000f8e02ff */
[----:B-1----:R-:W-:Y:S05]  /*00d0*/  BRA.U !UP0, `(.L_x_0) ;  /* 0x0000000508a47547 */ /* 0x002fea000b800000 */
[----:B------:R-:W-:Y:S01]  /*00e0*/  UISETP.GE.U32.AND UP1, UPT, UR7, 0x10, UPT ;  /* 0x000000100700788c */ /* 0x000fe2000bf26070 */
[----:B------:R-:W-:Y:S01]  /*00f0*/  MOV R0, RZ ;  /* 0x000000ff00007202 */ /* 0x000fe20000000f00 */
[----:B------:R-:W-:Y:S01]  /*0100*/  ULOP3.LUT UR10, UR7, 0xf, URZ, 0xc0, !UPT ;  /* 0x0000000f070a7892 */ /* 0x000fe2000f8ec0ff */
[----:B------:R-:W-:-:S03]  /*0110*/  UMOV UR4, URZ ;  /* 0x000000ff00047c82 */ /* 0x000fc60008000000 */
[----:B------:R-:W-:-:S03]  /*0120*/  UISETP.NE.AND UP0, UPT, UR10, URZ, UPT ;  /* 0x000000ff0a00728c */ /* 0x000fc6000bf05270 */
[----:B------:R-:W-:Y:S08]  /*0130*/  BRA.U !UP1, `(.L_x_1) ;  /* 0x0000000109b87547 */ /* 0x000ff0000b800000 */
[----:B------:R-:W0:Y:S01]  /*0140*/  LDCU.64 UR8, c[0x0][0x380] ;  /* 0x00007000ff0877ac */ /* 0x000e220008000a00 */
[----:B------:R-:W-:Y:S02]  /*0150*/  MOV R0, RZ ;  /* 0x000000ff00007202 */ /* 0x000fe40000000f00 */
[----:B------:R-:W-:Y:S01]  /*0160*/  MOV R2, R3 ;  /* 0x0000000300027202 */ /* 0x000fe20000000f00 */
[----:B------:R-:W-:Y:S02]  /*0170*/  ULOP3.LUT UR4, UR7, 0x7ffffff0, URZ, 0xc0, !UPT ;  /* 0x7ffffff007047892 */ /* 0x000fe4000f8ec0ff */
[----:B0-----:R-:W-:Y:S02]  /*0180*/  UIADD3 UR5, UP1, UPT, UR8, 0x20, URZ ;  /* 0x0000002008057890 */ /* 0x001fe4000ff3e0ff */
[----:B------:R-:W-:Y:S02]  /*0190*/  UIADD3 UR8, UPT, UPT, -UR4, URZ, URZ ;  /* 0x000000ff04087290 */ /* 0x000fe4000fffe1ff */
[----:B------:R-:W-:-:S12]  /*01a0*/  UIADD3.X UR6, UPT, UPT, URZ, UR9, URZ, UP1, !UPT ;  /* 0x00000009ff067290 */ /* 0x000fd80008ffe4ff */
.L_x_2:
[----:B------:R-:W-:Y:S02]  /*01b0*/  MOV R4, UR5 ;  /* 0x0000000500047c02 */ /* 0x000fe40008000f00 */
[----:B------:R-:W-:-:S03]  /*01c0*/  MOV R5, UR6 ;  /* 0x0000000600057c02 */ /* 0x000fc60008000f00 */
[----:B------:R-:W-:-:S05]  /*01d0*/  IMAD.WIDE R4, R2, 0x4, R4 ;  /* 0x0000000402047825 */ /* 0x000fca00078e0204 */
[----:B------:R-:W2:Y:S04]  /*01e0*/  LDG.E R13, desc[UR12][R4.64+-0x20] ;  /* 0xffffe00c040d7981 */ /* 0x000ea8000c1e1900 */
[----:B------:R-:W3:Y:S04]  /*01f0*/  LDG.E R15, desc[UR12][R4.64+-0x1c] ;  /* 0xffffe40c040f7981 */ /* 0x000ee8000c1e1900 */
[----:B------:R-:W4:Y:S04]  /*0200*/  LDG.E R17, desc[UR12][R4.64+-0x18] ;  /* 0xffffe80c04117981 */ /* 0x000f28000c1e1900 */
[----:B------:R-:W5:Y:S04]  /*0210*/  LDG.E R19, desc[UR12][R4.64+-0x14] ;  /* 0xffffec0c04137981 */ /* 0x000f68000c1e1900 */
        /* <DEDUP_REMOVED lines=11> */
[----:B------:R-:W5:Y:S01]  /*02d0*/  LDG.E R12, desc[UR12][R4.64+0x1c] ;  /* 0x00001c0c040c7981 */ /* 0x000f62000c1e1900 */
[----:B------:R-:W-:Y:S01]  /*02e0*/  UIADD3 UR8, UPT, UPT, UR8, 0x10, URZ ;  /* 0x0000001008087890 */ /* 0x000fe2000fffe0ff */
[----:B------:R-:W-:-:S03]  /*02f0*/  IADD3 R2, PT, PT, R2, 0x10, RZ ;  /* 0x0000001002027810 */ /* 0x000fc60007ffe0ff */
[----:B------:R-:W-:Y:S01]  /*0300*/  UISETP.NE.AND UP1, UPT, UR8, URZ, UPT ;  /* 0x000000ff0800728c */ /* 0x000fe2000bf25270 */
[----:B--2---:R-:W-:-:S04]  /*0310*/  FFMA R0, R13, R13, R0 ;  /* 0x0000000d0d007223 */ /* 0x004fc80000000000 */
[----:B---3--:R-:W-:-:S04]  /*0320*/  FFMA R0, R15, R15, R0 ;  /* 0x0000000f0f007223 */ /* 0x008fc80000000000 */
[----:B----4-:R-:W-:-:S04]  /*0330*/  FFMA R0, R17, R17, R0 ;  /* 0x0000001111007223 */ /* 0x010fc80000000000 */
[----:B-----5:R-:W-:-:S04]  /*0340*/  FFMA R0, R19, R19, R0 ;  /* 0x0000001313007223 */ /* 0x020fc80000000000 */
[----:B------:R-:W-:-:S04]  /*0350*/  FFMA R0, R21, R21, R0 ;  /* 0x0000001515007223 */ /* 0x000fc80000000000 */
        /* <DEDUP_REMOVED lines=10> */
[----:B------:R-:W-:Y:S01]  /*0400*/  FFMA R0, R12, R12, R7 ;  /* 0x0000000c0c007223 */ /* 0x000fe20000000007 */
[----:B------:R-:W-:Y:S06]  /*0410*/  BRA.U UP1, `(.L_x_2) ;  /* 0xfffffffd01647547 */ /* 0x000fec000b83ffff */
.L_x_1:
[----:B------:R-:W-:Y:S05]  /*0420*/  BRA.U !UP0, `(.L_x_0) ;  /* 0x0000000108d07547 */ /* 0x000fea000b800000 */
[----:B------:R-:W-:Y:S02]  /*0430*/  UISETP.GE.U32.AND UP0, UPT, UR10, 0x8, UPT ;  /* 0x000000080a00788c */ /* 0x000fe4000bf06070 */
[----:B------:R-:W-:-:S04]  /*0440*/  ULOP3.LUT UR6, UR7, 0x7, URZ, 0xc0, !UPT ;  /* 0x0000000707067892 */ /* 0x000fc8000f8ec0ff */
[----:B------:R-:W-:-:S03]  /*0450*/  UISETP.NE.AND UP1, UPT, UR6, URZ, UPT ;  /* 0x000000ff0600728c */ /* 0x000fc6000bf25270 */
[----:B------:R-:W-:Y:S08]  /*0460*/  BRA.U !UP0, `(.L_x_3) ;  /* 0x0000000108507547 */ /* 0x000ff0000b800000 */
[----:B------:R-:W0:Y:S01]  /*0470*/  LDC.64 R4, c[0x0][0x380] ;  /* 0x0000e000ff047b82 */ /* 0x000e220000000a00 */
[----:B------:R-:W-:-:S05]  /*0480*/  IADD3 R7, PT, PT, R3, UR4, RZ ;  /* 0x0000000403077c10 */ /* 0x000fca000fffe0ff */
[----:B0-----:R-:W-:-:S05]  /*0490*/  IMAD.WIDE R4, R7, 0x4, R4 ;  /* 0x0000000407047825 */ /* 0x001fca00078e0204 */
[----:B------:R-:W2:Y:S04]  /*04a0*/  LDG.E R7, desc[UR12][R4.64] ;  /* 0x0000000c04077981 */ /* 0x000ea8000c1e1900 */
[----:B------:R-:W3:Y:S04]  /*04b0*/  LDG.E R9, desc[UR12][R4.64+0x4] ;  /* 0x0000040c04097981 */ /* 0x000ee8000c1e1900 */
[----:B------:R-:W4:Y:S04]  /*04c0*/  LDG.E R11, desc[UR12][R4.64+0x8] ;  /* 0x0000080c040b7981 */ /* 0x000f28000c1e1900 */
[----:B------:R-:W5:Y:S04]  /*04d0*/  LDG.E R13, desc[UR12][R4.64+0xc] ;  /* 0x00000c0c040d7981 */ /* 0x000f68000c1e1900 */
[----:B------:R-:W5:Y:S04]  /*04e0*/  LDG.E R15, desc[UR12][R4.64+0x10] ;  /* 0x0000100c040f7981 */ /* 0x000f68000c1e1900 */
[----:B------:R-:W5:Y:S04]  /*04f0*/  LDG.E R17, desc[UR12][R4.64+0x14] ;  /* 0x0000140c04117981 */ /* 0x000f68000c1e1900 */
[----:B------:R-:W5:Y:S04]  /*0500*/  LDG.E R19, desc[UR12][R4.64+0x18] ;  /* 0x0000180c04137981 */ /* 0x000f68000c1e1900 */
[----:B------:R-:W5:Y:S01]  /*0510*/  LDG.E R21, desc[UR12][R4.64+0x1c] ;  /* 0x00001c0c04157981 */ /* 0x000f62000c1e1900 */
[----:B------:R-:W-:Y:S01]  /*0520*/  UIADD3 UR4, UPT, UPT, UR4, 0x8, URZ ;  /* 0x0000000804047890 */ /* 0x000fe2000fffe0ff */
[----:B--2---:R-:W-:-:S04]  /*0530*/  FFMA R0, R7, R7, R0 ;  /* 0x0000000707007223 */ /* 0x004fc80000000000 */
[----:B---3--:R-:W-:-:S04]  /*0540*/  FFMA R0, R9, R9, R0 ;  /* 0x0000000909007223 */ /* 0x008fc80000000000 */
[----:B----4-:R-:W-:-:S04]  /*0550*/  FFMA R0, R11, R11, R0 ;  /* 0x0000000b0b007223 */ /* 0x010fc80000000000 */
[----:B-----5:R-:W-:-:S04]  /*0560*/  FFMA R0, R13, R13, R0 ;  /* 0x0000000d0d007223 */ /* 0x020fc80000000000 */
[----:B------:R-:W-:-:S04]  /*0570*/  FFMA R0, R15, R15, R0 ;  /* 0x0000000f0f007223 */ /* 0x000fc80000000000 */
[----:B------:R-:W-:-:S04]  /*0580*/  FFMA R0, R17, R17, R0 ;  /* 0x0000001111007223 */ /* 0x000fc80000000000 */
[----:B------:R-:W-:-:S04]  /*0590*/  FFMA R0, R19, R19, R0 ;  /* 0x0000001313007223 */ /* 0x000fc80000000000 */
[----:B------:R-:W-:-:S07]  /*05a0*/  FFMA R0, R21, R21, R0 ;  /* 0x0000001515007223 */ /* 0x000fce0000000000 */
.L_x_3:
        /* <DEDUP_REMOVED lines=11> */
[----:B------:R-:W5:Y:S01]  /*0660*/  LDG.E R13, desc[UR12][R4.64+0xc] ;  /* 0x00000c0c040d7981 */ /* 0x000f62000c1e1900 */
[----:B------:R-:W-:Y:S01]  /*0670*/  UIADD3 UR4, UPT, UPT, UR4, 0x4, URZ ;  /* 0x0000000404047890 */ /* 0x000fe2000fffe0ff */
[----:B--2---:R-:W-:-:S04]  /*0680*/  FFMA R0, R7, R7, R0 ;  /* 0x0000000707007223 */ /* 0x004fc80000000000 */
[----:B---3--:R-:W-:-:S04]  /*0690*/  FFMA R0, R9, R9, R0 ;  /* 0x0000000909007223 */ /* 0x008fc80000000000 */
[----:B----4-:R-:W-:-:S04]  /*06a0*/  FFMA R0, R11, R11, R0 ;  /* 0x0000000b0b007223 */ /* 0x010fc80000000000 */
[----:B-----5:R-:W-:-:S07]  /*06b0*/  FFMA R0, R13, R13, R0 ;  /* 0x0000000d0d007223 */ /* 0x020fce0000000000 */
.L_x_4:
[----:B------:R-:W-:Y:S05]  /*06c0*/  BRA.U !UP1, `(.L_x_0) ;  /* 0x0000000109287547 */ /* 0x000fea000b800000 */
[----:B------:R-:W0:Y:S01]  /*06d0*/  LDC.64 R6, c[0x0][0x380] ;  /* 0x0000e000ff067b82 */ /* 0x000e220000000a00 */
[----:B------:R-:W-:Y:S01]  /*06e0*/  IADD3 R9, PT, PT, R3, UR4, RZ ;  /* 0x0000000403097c10 */ /* 0x000fe2000fffe0ff */
[----:B------:R-:W-:-:S12]  /*06f0*/  UIADD3 UR5, UPT, UPT, -UR5, URZ, URZ ;  /* 0x000000ff05057290 */ /* 0x000fd8000fffe1ff */
.L_x_5:
[----:B0-----:R-:W-:-:S06]  /*0700*/  IMAD.WIDE R4, R9, 0x4, R6 ;  /* 0x0000000409047825 */ /* 0x001fcc00078e0206 */
[----:B------:R-:W2:Y:S01]  /*0710*/  LDG.E R5, desc[UR12][R4.64] ;  /* 0x0000000c04057981 */ /* 0x000ea2000c1e1900 */
[----:B------:R-:W-:Y:S01]  /*0720*/  UIADD3 UR5, UPT, UPT, UR5, 0x1, URZ ;  /* 0x0000000105057890 */ /* 0x000fe2000fffe0ff */
[----:B------:R-:W-:-:S03]  /*0730*/  IADD3 R9, PT, PT, R9, 0x1, RZ ;  /* 0x0000000109097810 */ /* 0x000fc60007ffe0ff */
[----:B------:R-:W-:Y:S01]  /*0740*/  UISETP.NE.AND UP0, UPT, UR5, URZ, UPT ;  /* 0x000000ff0500728c */ /* 0x000fe2000bf05270 */
[----:B--2---:R-:W-:-:S08]  /*0750*/  FFMA R0, R5, R5, R0 ;  /* 0x0000000505007223 */ /* 0x004fd00000000000 */
[----:B------:R-:W-:Y:S05]  /*0760*/  BRA.U UP0, `(.L_x_5) ;  /* 0xfffffffd00e47547 */ /* 0x000fea000b83ffff */
.L_x_0:
[----:B------:R-:W-:Y:S01]  /*0770*/  IADD3 R2, PT, PT, R0, -0xd000000, RZ ;  /* 0xf300000000027810 */ /* 0x000fe20007ffe0ff */
[----:B------:R0:W1:Y:S01]  /*0780*/  MUFU.RSQ R7, R0 ;  /* 0x0000000000077308 */ /* 0x0000620000001400 */
[----:B------:R-:W-:Y:S02]  /*0790*/  BSSY.RECONVERGENT B0, `(.L_x_6) ;  /* 0x000000a000007945 */ /* 0x000fe40003800200 */
[----:B------:R-:W-:-:S13]  /*07a0*/  ISETP.GT.U32.AND P0, PT, R2, 0x727fffff, PT ;  /* 0x727fffff0200780c */ /* 0x000fda0003f04070 */
[----:B0-----:R-:W-:Y:S05]  /*07b0*/  @!P0 BRA `(.L_x_7) ;  /* 0x00000000000c8947 */ /* 0x001fea0003800000 */
[----:B------:R-:W-:-:S07]  /*07c0*/  MOV R8, 0x7e0 ;  /* 0x000007e000087802 */ /* 0x000fce0000000f00 */
[----:B-1----:R-:W-:Y:S05]  /*07d0*/  CALL.REL.NOINC `($__internal_1_$__cuda_sm20_sqrt_rn_f32_slowpath) ;  /* 0x0000000c004c7944 */ /* 0x002fea0003c00000 */
[----:B------:R-:W-:Y:S05]  /*07e0*/  BRA `(.L_x_8) ;  /* 0x0000000000107947 */ /* 0x000fea0003800000 */
.L_x_7:
[C---:B-1----:R-:W-:Y:S01]  /*07f0*/  FMUL.FTZ R5, R7.reuse, R0 ;  /* 0x0000000007057220 */ /* 0x042fe20000410000 */
[----:B------:R-:W-:-:S03]  /*0800*/  FMUL.FTZ R2, R7, 0.5 ;  /* 0x3f00000007027820 */ /* 0x000fc60000410000 */
[----:B------:R-:W-:-:S04]  /*0810*/  FFMA R0, -R5, R5, R0 ;  /* 0x0000000505007223 */ /* 0x000fc80000000100 */
[----:B------:R-:W-:-:S07]  /*0820*/  FFMA R2, R0, R2, R5 ;  /* 0x0000000200027223 */ /* 0x000fce0000000005 */
.L_x_8:
[----:B------:R-:W-:Y:S05]  /*0830*/  BSYNC.RECONVERGENT B0 ;  /* 0x0000000000007941 */ /* 0x000fea0003800200 */
.L_x_6:
[----:B------:R-:W-:-:S13]  /*0840*/  FSETP.GT.AND P0, PT, R2, RZ, PT ;  /* 0x000000ff0200720b */ /* 0x000fda0003f04000 */
[----:B------:R-:W-:Y:S05]  /*0850*/  @!P0 EXIT ;  /* 0x000000000000894d */ /* 0x000fea0003800000 */
[----:B------:R-:W0:Y:S01]  /*0860*/  LDC R4, c[0x0][0x388] ;  /* 0x0000e200ff047b82 */ /* 0x000e220000000800 */
[----:B------:R-:W-:Y:S01]  /*0870*/  IADD3 R0, PT, PT, R2, 0x1800000, RZ ;  /* 0x0180000002007810 */ /* 0x000fe20007ffe0ff */
[----:B------:R-:W-:Y:S03]  /*0880*/  BSSY.RECONVERGENT B0, `(.L_x_9) ;  /* 0x000000c000007945 */ /* 0x000fe60003800200 */
[----:B------:R-:W-:-:S04]  /*0890*/  LOP3.LUT R0, R0, 0x7f800000, RZ, 0xc0, !PT ;  /* 0x7f80000000007812 */ /* 0x000fc800078ec0ff */
[----:B------:R-:W-:Y:S02]  /*08a0*/  ISETP.GT.U32.AND P0, PT, R0, 0x1ffffff, PT ;  /* 0x01ffffff0000780c */ /* 0x000fe40003f04070 */
[----:B0-----:R-:W-:-:S11]  /*08b0*/  ISETP.GE.AND P3, PT, R4, 0x1, PT ;  /* 0x000000010400780c */ /* 0x001fd60003f66270 */
[----:B------:R-:W-:Y:S05]  /*08c0*/  @P0 BRA `(.L_x_10) ;  /* 0x00000000000c0947 */ /* 0x000fea0003800000 */
[----:B------:R-:W-:-:S07]  /*08d0*/  MOV R4, 0x8f0 ;  /* 0x000008f000047802 */ /* 0x000fce0000000f00 */
[----:B------:R-:W-:Y:S05]  /*08e0*/  CALL.REL.NOINC `($__internal_0_$__cuda_sm20_rcp_rn_f32_slowpath) ;  /* 0x0000000800347944 */ /* 0x000fea0003c00000 */
[----:B------:R-:W-:Y:S05]  /*08f0*/  BRA `(.L_x_11) ;  /* 0x0000000000107947 */ /* 0x000fea0003800000 */
.L_x_10:
[----:B------:R-:W0:Y:S02]  /*0900*/  MUFU.RCP R5, R2 ;  /* 0x0000000200057308 */ /* 0x000e240000001000 */
[----:B0-----:R-:W-:-:S04]  /*0910*/  FFMA R0, R5, R2, -1 ;  /* 0xbf80000005007423 */ /* 0x001fc80000000002 */
[----:B------:R-:W-:-:S04]  /*0920*/  FADD.FTZ R0, -R0, -RZ ;  /* 0x800000ff00007221 */ /* 0x000fc80000010100 */
[----:B------:R-:W-:-:S07]  /*0930*/  FFMA R0, R5, R0, R5 ;  /* 0x0000000005007223 */ /* 0x000fce0000000005 */
.L_x_11:
[----:B------:R-:W-:Y:S05]  /*0940*/  BSYNC.RECONVERGENT B0 ;  /* 0x0000000000007941 */ /* 0x000fea0003800200 */
.L_x_9:
[----:B------:R-:W-:Y:S05]  /*0950*/  @!P3 EXIT ;  /* 0x000000000000b94d */ /* 0x000fea0003800000 */
[----:B------:R-:W0:Y:S01]  /*0960*/  LDCU UR5, c[0x0][0x388] ;  /* 0x00007100ff0577ac */ /* 0x000e220008000800 */
[----:B------:R-:W-:Y:S01]  /*0970*/  UMOV UR4, URZ ;  /* 0x000000ff00047c82 */ /* 0x000fe20008000000 */
[----:B0-----:R-:W-:Y:S02]  /*0980*/  UISETP.GE.U32.AND UP0, UPT, UR5, 0x10, UPT ;  /* 0x000000100500788c */ /* 0x001fe4000bf06070 */
[----:B------:R-:W-:-:S06]  /*0990*/  ULOP3.LUT UR9, UR5, 0xf, URZ, 0xc0, !UPT ;  /* 0x0000000f05097892 */ /* 0x000fcc000f8ec0ff */
[----:B------:R-:W-:Y:S01]  /*09a0*/  ISETP.NE.AND P0, PT, RZ, UR9, PT ;  /* 0x00000009ff007c0c */ /* 0x000fe2000bf05270 */
[----:B------:R-:W-:-:S12]  /*09b0*/  BRA.U !UP0, `(.L_x_12) ;  /* 0x0000000108f47547 */ /* 0x000fd8000b800000 */
[----:B------:R-:W0:Y:S01]  /*09c0*/  LDCU.64 UR6, c[0x0][0x380] ;  /* 0x00007000ff0677ac */ /* 0x000e220008000a00 */
[----:B------:R-:W-:Y:S01]  /*09d0*/  MOV R2, R3 ;  /* 0x0000000300027202 */ /* 0x000fe20000000f00 */
[----:B------:R-:W-:-:S04]  /*09e0*/  ULOP3.LUT UR4, UR5, 0x7ffffff0, URZ, 0xc0, !UPT ;  /* 0x7ffffff005047892 */ /* 0x000fc8000f8ec0ff */
[----:B------:R-:W-:Y:S02]  /*09f0*/  UIADD3 UR8, UPT, UPT, -UR4, URZ, URZ ;  /* 0x000000ff04087290 */ /* 0x000fe4000fffe1ff */
[----:B0-----:R-:W-:-:S04]  /*0a00*/  UIADD3 UR6, UP0, UPT, UR6, 0x20, URZ ;  /* 0x0000002006067890 */ /* 0x001fc8000ff1e0ff */
[----:B------:R-:W-:-:S12]  /*0a10*/  UIADD3.X UR7, UPT, UPT, URZ, UR7, URZ, UP0, !UPT ;  /* 0x00000007ff077290 */ /* 0x000fd800087fe4ff */
.L_x_13:
[----:B-1----:R-:W-:Y:S02]  /*0a20*/  MOV R4, UR6 ;  /* 0x0000000600047c02 */ /* 0x002fe40008000f00 */
        /* <DEDUP_REMOVED lines=21> */
[-C--:B--2---:R-:W-:Y:S01]  /*0b80*/  FMUL R21, R21, R0.reuse ;  /* 0x0000000015157220 */ /* 0x084fe20000400000 */
[----:B---3--:R-:W-:-:S04]  /*0b90*/  FMUL R23, R23, R0 ;  /* 0x0000000017177220 */ /* 0x008fc80000400000 */
[----:B------:R0:W-:Y:S01]  /*0ba0*/  STG.E desc[UR12][R4.64+-0x20], R21 ;  /* 0xffffe01504007986 */ /* 0x0001e2000c10190c */
[----:B----4-:R-:W-:-:S03]  /*0bb0*/  FMUL R25, R25, R0 ;  /* 0x0000000019197220 */ /* 0x010fc60000400000 */
[----:B------:R1:W-:Y:S01]  /*0bc0*/  STG.E desc[UR12][R4.64+-0x1c], R23 ;  /* 0xffffe41704007986 */ /* 0x0003e2000c10190c */
[----:B-----5:R-:W-:-:S03]  /*0bd0*/  FMUL R27, R27, R0 ;  /* 0x000000001b1b7220 */ /* 0x020fc60000400000 */
[----:B------:R1:W-:Y:S01]  /*0be0*/  STG.E desc[UR12][R4.64+-0x18], R25 ;  /* 0xffffe81904007986 */ /* 0x0003e2000c10190c */
[----:B------:R-:W-:-:S03]  /*0bf0*/  FMUL R29, R29, R0 ;  /* 0x000000001d1d7220 */ /* 0x000fc60000400000 */
[----:B------:R1:W-:Y:S01]  /*0c00*/  STG.E desc[UR12][R4.64+-0x14], R27 ;  /* 0xffffec1b04007986 */ /* 0x0003e2000c10190c */
[----:B------:R-:W-:-:S03]  /*0c10*/  FMUL R6, R6, R0 ;  /* 0x0000000006067220 */ /* 0x000fc60000400000 */
[----:B------:R1:W-:Y:S01]  /*0c20*/  STG.E desc[UR12][R4.64+-0x10], R29 ;  /* 0xfffff01d04007986 */ /* 0x0003e2000c10190c */
[----:B0-----:R-:W-:-:S03]  /*0c30*/  FMUL R21, R8, R0 ;  /* 0x0000000008157220 */ /* 0x001fc60000400000 */
[----:B------:R1:W-:Y:S01]  /*0c40*/  STG.E desc[UR12][R4.64+-0xc], R6 ;  /* 0xfffff40604007986 */ /* 0x0003e2000c10190c */
[----:B------:R-:W-:-:S03]  /*0c50*/  FMUL R10, R10, R0 ;  /* 0x000000000a0a7220 */ /* 0x000fc60000400000 */
        /* <DEDUP_REMOVED lines=16> */
[----:B------:R1:W-:Y:S04]  /*0d60*/  STG.E desc[UR12][R4.64+0x18], R11 ;  /* 0x0000180b04007986 */ /* 0x0003e8000c10190c */
[----:B------:R1:W-:Y:S01]  /*0d70*/  STG.E desc[UR12][R4.64+0x1c], R9 ;  /* 0x00001c0904007986 */ /* 0x0003e2000c10190c */
[----:B------:R-:W-:Y:S05]  /*0d80*/  BRA.U UP0, `(.L_x_13) ;  /* 0xfffffffd00247547 */ /* 0x000fea000b83ffff */
.L_x_12:
[----:B------:R-:W-:Y:S05]  /*0d90*/  @!P0 EXIT ;  /* 0x000000000000894d */ /* 0x000fea0003800000 */
[----:B------:R-:W-:Y:S02]  /*0da0*/  UISETP.GE.U32.AND UP0, UPT, UR9, 0x8, UPT ;  /* 0x000000080900788c */ /* 0x000fe4000bf06070 */
[----:B------:R-:W-:-:S06]  /*0db0*/  ULOP3.LUT UR6, UR5, 0x7, URZ, 0xc0, !UPT ;  /* 0x0000000705067892 */ /* 0x000fcc000f8ec0ff */
[----:B------:R-:W-:Y:S01]  /*0dc0*/  ISETP.NE.AND P0, PT, RZ, UR6, PT ;  /* 0x00000006ff007c0c */ /* 0x000fe2000bf05270 */
[----:B------:R-:W-:-:S12]  /*0dd0*/  BRA.U !UP0, `(.L_x_14) ;  /* 0x0000000108707547 */ /* 0x000fd8000b800000 */
[----:B-1----:R-:W0:Y:S01]  /*0de0*/  LDC.64 R4, c[0x0][0x380] ;  /* 0x0000e000ff047b82 */ /* 0x002e220000000a00 */
        /* <DEDUP_REMOVED lines=26> */
[----:B------:R0:W-:Y:S02]  /*0f90*/  STG.E desc[UR12][R4.64+0x1c], R21 ;  /* 0x00001c1504007986 */ /* 0x0001e4000c10190c */
.L_x_14:
[----:B------:R-:W-:Y:S05]  /*0fa0*/  @!P0 EXIT ;  /* 0x000000000000894d */ /* 0x000fea0003800000 */
[----:B------:R-:W-:Y:S02]  /*0fb0*/  UISETP.GE.U32.AND UP0, UPT, UR6, 0x4, UPT ;  /* 0x000000040600788c */ /* 0x000fe4000bf06070 */
[----:B------:R-:W-:-:S06]  /*0fc0*/  ULOP3.LUT UR5, UR5, 0x3, URZ, 0xc0, !UPT ;  /* 0x0000000305057892 */ /* 0x000fcc000f8ec0ff */
[----:B------:R-:W-:Y:S01]  /*0fd0*/  ISETP.NE.AND P0, PT, RZ, UR5, PT ;  /* 0x00000005ff007c0c */ /* 0x000fe2000bf05270 */
[----:B------:R-:W-:-:S12]  /*0fe0*/  BRA.U !UP0, `(.L_x_15) ;  /* 0x0000000108407547 */ /* 0x000fd8000b800000 */
[----:B01----:R-:W0:Y:S01]  /*0ff0*/  LDC.64 R4, c[0x0][0x380] ;  /* 0x0000e000ff047b82 */ /* 0x003e220000000a00 */
[----:B------:R-:W-:-:S05]  /*1000*/  IADD3 R7, PT, PT, R3, UR4, RZ ;  /* 0x0000000403077c10 */ /* 0x000fca000fffe0ff */
[----:B0-----:R-:W-:-:S05]  /*1010*/  IMAD.WIDE R4, R7, 0x4, R4 ;  /* 0x0000000407047825 */ /* 0x001fca00078e0204 */
[----:B------:R-:W2:Y:S04]  /*1020*/  LDG.E R7, desc[UR12][R4.64] ;  /* 0x0000000c04077981 */ /* 0x000ea8000c1e1900 */
[----:B------:R-:W3:Y:S04]  /*1030*/  LDG.E R9, desc[UR12][R4.64+0x4] ;  /* 0x0000040c04097981 */ /* 0x000ee8000c1e1900 */
[----:B------:R-:W4:Y:S04]  /*1040*/  LDG.E R11, desc[UR12][R4.64+0x8] ;  /* 0x0000080c040b7981 */ /* 0x000f28000c1e1900 */
        /* <DEDUP_REMOVED lines=8> */
[----:B------:R2:W-:Y:S04]  /*10d0*/  STG.E desc[UR12][R4.64+0x8], R11 ;  /* 0x0000080b04007986 */ /* 0x0005e8000c10190c */
[----:B------:R2:W-:Y:S02]  /*10e0*/  STG.E desc[UR12][R4.64+0xc], R13 ;  /* 0x00000c0d04007986 */ /* 0x0005e4000c10190c */
.L_x_15:
[----:B------:R-:W-:Y:S05]  /*10f0*/  @!P0 EXIT ;  /* 0x000000000000894d */ /* 0x000fea0003800000 */
[----:B012---:R-:W0:Y:S01]  /*1100*/  LDC.64 R4, c[0x0][0x380] ;  /* 0x0000e000ff047b82 */ /* 0x007e220000000a00 */
[----:B------:R-:W-:Y:S01]  /*1110*/  IADD3 R7, PT, PT, R3, UR4, RZ ;  /* 0x0000000403077c10 */ /* 0x000fe2000fffe0ff */
[----:B------:R-:W-:-:S12]  /*1120*/  UIADD3 UR5, UPT, UPT, -UR5, URZ, URZ ;  /* 0x000000ff05057290 */ /* 0x000fd8000fffe1ff */
.L_x_16:
[----:B01----:R-:W-:-:S05]  /*1130*/  IMAD.WIDE R2, R7, 0x4, R4 ;  /* 0x0000000407027825 */ /* 0x003fca00078e0204 */
[----:B------:R-:W2:Y:S01]  /*1140*/  LDG.E R9, desc[UR12][R2.64] ;  /* 0x0000000c02097981 */ /* 0x000ea2000c1e1900 */
[----:B------:R-:W-:Y:S01]  /*1150*/  UIADD3 UR5, UPT, UPT, UR5, 0x1, URZ ;  /* 0x0000000105057890 */ /* 0x000fe2000fffe0ff */
[----:B------:R-:W-:-:S03]  /*1160*/  IADD3 R7, PT, PT, R7, 0x1, RZ ;  /* 0x0000000107077810 */ /* 0x000fc60007ffe0ff */
[----:B------:R-:W-:Y:S01]  /*1170*/  UISETP.NE.AND UP0, UPT, UR5, URZ, UPT ;  /* 0x000000ff0500728c */ /* 0x000fe2000bf05270 */
[----:B--2---:R-:W-:-:S05]  /*1180*/  FMUL R9, R9, R0 ;  /* 0x0000000009097220 */ /* 0x004fca0000400000 */
[----:B------:R1:W-:Y:S03]  /*1190*/  STG.E desc[UR12][R2.64], R9 ;  /* 0x0000000902007986 */ /* 0x0003e6000c10190c */
[----:B------:R-:W-:Y:S05]  /*11a0*/  BRA.U UP0, `(.L_x_16) ;  /* 0xfffffffd00e07547 */ /* 0x000fea000b83ffff */
[----:B------:R-:W-:Y:S05]  /*11b0*/  EXIT ;  /* 0x000000000000794d */ /* 0x000fea0003800000 */
        .weak           $__internal_0_$__cuda_sm20_rcp_rn_f32_slowpath
        .type           $__internal_0_$__cuda_sm20_rcp_rn_f32_slowpath,@function
        .size           $__internal_0_$__cuda_sm20_rcp_rn_f32_slowpath,($__internal_1_$__cuda_sm20_sqrt_rn_f32_slowpath - $__internal_0_$__cuda_sm20_rcp_rn_f32_slowpath)
$__internal_0_$__cuda_sm20_rcp_rn_f32_slowpath:
[----:B------:R-:W-:Y:S01]  /*11c0*/  SHF.L.U32 R0, R2, 0x1, RZ ;  /* 0x0000000102007819 */ /* 0x000fe200000006ff */
[----:B------:R-:W-:Y:S03]  /*11d0*/  BSSY.RECONVERGENT B1, `(.L_x_17) ;  /* 0x0000030000017945 */ /* 0x000fe60003800200 */
[----:B------:R-:W-:-:S04]  /*11e0*/  SHF.R.U32.HI R9, RZ, 0x18, R0 ;  /* 0x00000018ff097819 */ /* 0x000fc80000011600 */
[----:B------:R-:W-:-:S13]  /*11f0*/  ISETP.NE.U32.AND P0, PT, R9, RZ, PT ;  /* 0x000000ff0900720c */ /* 0x000fda0003f05070 */
[----:B------:R-:W-:Y:S05]  /*1200*/  @P0 BRA `(.L_x_18) ;  /* 0x0000000000280947 */ /* 0x000fea0003800000 */
[----:B------:R-:W-:-:S04]  /*1210*/  SHF.L.U32 R0, R2, 0x1, RZ ;  /* 0x0000000102007819 */ /* 0x000fc800000006ff */
[----:B------:R-:W-:-:S13]  /*1220*/  ISETP.NE.AND P0, PT, R0, RZ, PT ;  /* 0x000000ff0000720c */ /* 0x000fda0003f05270 */
[----:B------:R-:W-:Y:S01]  /*1230*/  @P0 FFMA R6, R2, 1.84467440737095516160e+19, RZ ;  /* 0x5f80000002060823 */ /* 0x000fe200000000ff */
[----:B------:R-:W-:Y:S08]  /*1240*/  @!P0 MUFU.RCP R5, R2 ;  /* 0x0000000200058308 */ /* 0x000ff00000001000 */
[----:B------:R-:W0:Y:S02]  /*1250*/  @P0 MUFU.RCP R7, R6 ;  /* 0x0000000600070308 */ /* 0x000e240000001000 */
[----:B0-----:R-:W-:-:S04]  /*1260*/  @P0 FFMA R0, R6, R7, -1 ;  /* 0xbf80000006000423 */ /* 0x001fc80000000007 */
[----:B------:R-:W-:-:S04]  /*1270*/  @P0 FADD.FTZ R0, -R0, -RZ ;  /* 0x800000ff00000221 */ /* 0x000fc80000010100 */
[----:B------:R-:W-:-:S04]  /*1280*/  @P0 FFMA R0, R7, R0, R7 ;  /* 0x0000000007000223 */ /* 0x000fc80000000007 */
[----:B------:R-:W-:Y:S01]  /*1290*/  @P0 FFMA R5, R0, 1.84467440737095516160e+19, RZ ;  /* 0x5f80000000050823 */ /* 0x000fe200000000ff */
[----:B------:R-:W-:Y:S06]  /*12a0*/  BRA `(.L_x_19) ;  /* 0x0000000000887947 */ /* 0x000fec0003800000 */
.L_x_18:
[----:B------:R-:W-:-:S04]  /*12b0*/  IADD3 R11, PT, PT, R9, -0xfd, RZ ;  /* 0xffffff03090b7810 */ /* 0x000fc80007ffe0ff */
[----:B------:R-:W-:-:S13]  /*12c0*/  ISETP.GT.U32.AND P0, PT, R11, 0x1, PT ;  /* 0x000000010b00780c */ /* 0x000fda0003f04070 */
[----:B------:R-:W-:Y:S05]  /*12d0*/  @P0 BRA `(.L_x_20) ;  /* 0x0000000000780947 */ /* 0x000fea0003800000 */
[----:B------:R-:W-:Y:S01]  /*12e0*/  LOP3.LUT R0, R2, 0x7fffff, RZ, 0xc0, !PT ;  /* 0x007fffff02007812 */ /* 0x000fe200078ec0ff */
[----:B------:R-:W-:-:S03]  /*12f0*/  HFMA2 R8, -RZ, RZ, 0, 1.78813934326171875e-07 ;  /* 0x00000003ff087431 */ /* 0x000fc600000001ff */
[----:B------:R-:W-:-:S04]  /*1300*/  LOP3.LUT R0, R0, 0x3f800000, RZ, 0xfc, !PT ;  /* 0x3f80000000007812 */ /* 0x000fc800078efcff */
[----:B------:R-:W0:Y:S01]  /*1310*/  MUFU.RCP R5, R0 ;  /* 0x0000000000057308 */ /* 0x000e220000001000 */
[----:B------:R-:W-:Y:S01]  /*1320*/  SHF.L.U32 R8, R8, R11, RZ ;  /* 0x0000000b08087219 */ /* 0x000fe200000006ff */
[----:B0-----:R-:W-:-:S04]  /*1330*/  FFMA R6, R0, R5, -1 ;  /* 0xbf80000000067423 */ /* 0x001fc80000000005 */
[----:B------:R-:W-:-:S04]  /*1340*/  FADD.FTZ R6, -R6, -RZ ;  /* 0x800000ff06067221 */ /* 0x000fc80000010100 */
[CCC-:B------:R-:W-:Y:S01]  /*1350*/  FFMA.RM R7, R5.reuse, R6.reuse, R5.reuse ;  /* 0x0000000605077223 */ /* 0x1c0fe20000004005 */
[----:B------:R-:W-:-:S04]  /*1360*/  FFMA.RP R6, R5, R6, R5 ;  /* 0x0000000605067223 */ /* 0x000fc80000008005 */
[C---:B------:R-:W-:Y:S02]  /*1370*/  LOP3.LUT R5, R7.reuse, 0x7fffff, RZ, 0xc0, !PT ;  /* 0x007fffff07057812 */ /* 0x040fe400078ec0ff */
[----:B------:R-:W-:Y:S02]  /*1380*/  FSETP.NEU.FTZ.AND P0, PT, R7, R6, PT ;  /* 0x000000060700720b */ /* 0x000fe40003f1d000 */
[----:B------:R-:W-:Y:S02]  /*1390*/  LOP3.LUT R5, R5, 0x800000, RZ, 0xfc, !PT ;  /* 0x0080000005057812 */ /* 0x000fe400078efcff */
[----:B------:R-:W-:Y:S02]  /*13a0*/  SEL R6, RZ, 0xffffffff, !P0 ;  /* 0xffffffffff067807 */ /* 0x000fe40004000000 */
[----:B------:R-:W-:Y:S02]  /*13b0*/  LOP3.LUT R8, R8, R5, RZ, 0xc0, !PT ;  /* 0x0000000508087212 */ /* 0x000fe400078ec0ff */
[----:B------:R-:W-:-:S02]  /*13c0*/  IADD3 R6, PT, PT, -R6, RZ, RZ ;  /* 0x000000ff06067210 */ /* 0x000fc40007ffe1ff */
[-C--:B------:R-:W-:Y:S02]  /*13d0*/  SHF.R.U32.HI R8, RZ, R11.reuse, R8 ;  /* 0x0000000bff087219 */ /* 0x080fe40000011608 */
[----:B------:R-:W-:Y:S02]  /*13e0*/  LOP3.LUT P1, RZ, R6, R11, R5, 0xf8, !PT ;  /* 0x0000000b06ff7212 */ /* 0x000fe4000782f805 */
[C---:B------:R-:W-:Y:S02]  /*13f0*/  LOP3.LUT P0, RZ, R8.reuse, 0x1, RZ, 0xc0, !PT ;  /* 0x0000000108ff7812 */ /* 0x040fe4000780c0ff */
[----:B------:R-:W-:-:S04]  /*1400*/  LOP3.LUT P2, RZ, R8, 0x2, RZ, 0xc0, !PT ;  /* 0x0000000208ff7812 */ /* 0x000fc8000784c0ff */
[----:B------:R-:W-:Y:S02]  /*1410*/  PLOP3.LUT P0, PT, P0, P1, P2, 0xe0, 0x0 ;  /* 0x000000000000781c */ /* 0x000fe40000703c20 */
[----:B------:R-:W-:Y:S02]  /*1420*/  LOP3.LUT P1, RZ, R2, 0x7fffff, RZ, 0xc0, !PT ;  /* 0x007fffff02ff7812 */ /* 0x000fe4000782c0ff */
[----:B------:R-:W-:-:S04]  /*1430*/  SEL R0, RZ, 0x1, !P0 ;  /* 0x00000001ff007807 */ /* 0x000fc80004000000 */
[----:B------:R-:W-:-:S04]  /*1440*/  IADD3 R0, PT, PT, -R0, RZ, RZ ;  /* 0x000000ff00007210 */ /* 0x000fc80007ffe1ff */
[----:B------:R-:W-:Y:S02]  /*1450*/  ISETP.GE.AND P0, PT, R0, RZ, PT ;  /* 0x000000ff0000720c */ /* 0x000fe40003f06270 */
[----:B------:R-:W-:-:S04]  /*1460*/  IADD3 R0, PT, PT, R9, -0xfc, RZ ;  /* 0xffffff0409007810 */ /* 0x000fc80007ffe0ff */
[----:B------:R-:W-:-:S07]  /*1470*/  SHF.R.U32.HI R5, RZ, R0, R5 ;  /* 0x00000000ff057219 */ /* 0x000fce0000011605 */
[----:B------:R-:W-:-:S04]  /*1480*/  @!P0 IADD3 R5, PT, PT, R5, 0x1, RZ ;  /* 0x0000000105058810 */ /* 0x000fc80007ffe0ff */
[----:B------:R-:W-:-:S04]  /*1490*/  @!P1 SHF.L.U32 R5, R5, 0x1, RZ ;  /* 0x0000000105059819 */ /* 0x000fc800000006ff */
[----:B------:R-:W-:Y:S01]  /*14a0*/  LOP3.LUT R5, R5, 0x80000000, R2, 0xf8, !PT ;  /* 0x8000000005057812 */ /* 0x000fe200078ef802 */
[----:B------:R-:W-:Y:S06]  /*14b0*/  BRA `(.L_x_19) ;  /* 0x0000000000047947 */ /* 0x000fec0003800000 */
.L_x_20:
[----:B------:R0:W1:Y:S02]  /*14c0*/  MUFU.RCP R5, R2 ;  /* 0x0000000200057308 */ /* 0x0000640000001000 */
.L_x_19:
[----:B------:R-:W-:Y:S05]  /*14d0*/  BSYNC.RECONVERGENT B1 ;  /* 0x0000000000017941 */ /* 0x000fea0003800200 */
.L_x_17:
[----:B-1----:R-:W-:Y:S01]  /*14e0*/  MOV R0, R5 ;  /* 0x0000000500007202 */ /* 0x002fe20000000f00 */
[----:B------:R-:W-:-:S04]  /*14f0*/  HFMA2 R5, -RZ, RZ, 0, 0 ;  /* 0x00000000ff057431 */ /* 0x000fc800000001ff */
[----:B0-----:R-:W-:Y:S05]  /*1500*/  RET.REL.NODEC R4 `(matryoshka_normalize) ;  /* 0xffffffe804bc7950 */ /* 0x001fea0003c3ffff */
        .weak           $__internal_1_$__cuda_sm20_sqrt_rn_f32_slowpath
        .type           $__internal_1_$__cuda_sm20_sqrt_rn_f32_slowpath,@function
        .size           $__internal_1_$__cuda_sm20_sqrt_rn_f32_slowpath,(.L_x_41 - $__internal_1_$__cuda_sm20_sqrt_rn_f32_slowpath)
$__internal_1_$__cuda_sm20_sqrt_rn_f32_slowpath:
[----:B------:R-:W-:-:S13]  /*1510*/  LOP3.LUT P0, RZ, R0, 0x7fffffff, RZ, 0xc0, !PT ;  /* 0x7fffffff00ff7812 */ /* 0x000fda000780c0ff */
[----:B------:R-:W-:Y:S01]  /*1520*/  @!P0 MOV R2, R0 ;  /* 0x0000000000028202 */ /* 0x000fe20000000f00 */
[----:B------:R-:W-:Y:S06]  /*1530*/  @!P0 BRA `(.L_x_21) ;  /* 0x0000000000408947 */ /* 0x000fec0003800000 */
[----:B------:R-:W-:-:S13]  /*1540*/  FSETP.GEU.FTZ.AND P0, PT, R0, RZ, PT ;  /* 0x000000ff0000720b */ /* 0x000fda0003f1e000 */
[----:B------:R-:W-:Y:S01]  /*1550*/  @!P0 MOV R2, 0x7fffffff ;  /* 0x7fffffff00028802 */ /* 0x000fe20000000f00 */
[----:B------:R-:W-:Y:S06]  /*1560*/  @!P0 BRA `(.L_x_21) ;  /* 0x0000000000348947 */ /* 0x000fec0003800000 */
[----:B------:R-:W-:-:S13]  /*1570*/  FSETP.GTU.FTZ.AND P0, PT, |R0|, +INF , PT ;  /* 0x7f8000000000780b */ /* 0x000fda0003f1c200 */
[----:B------:R-:W-:Y:S01]  /*1580*/  @P0 FADD.FTZ R2, R0, 1 ;  /* 0x3f80000000020421 */ /* 0x000fe20000010000 */
[----:B------:R-:W-:Y:S06]  /*1590*/  @P0 BRA `(.L_x_21) ;  /* 0x0000000000280947 */ /* 0x000fec0003800000 */
[----:B------:R-:W-:-:S13]  /*15a0*/  FSETP.NEU.FTZ.AND P0, PT, |R0|, +INF , PT ;  /* 0x7f8000000000780b */ /* 0x000fda0003f1d200 */
[----:B------:R-:W-:-:S04]  /*15b0*/  @P0 FFMA R4, R0, 1.84467440737095516160e+19, RZ ;  /* 0x5f80000000040823 */ /* 0x000fc800000000ff */
[----:B------:R-:W0:Y:S02]  /*15c0*/  @P0 MUFU.RSQ R5, R4 ;  /* 0x0000000400050308 */ /* 0x000e240000001400 */
[----:B0-----:R-:W-:Y:S01]  /*15d0*/  @P0 FMUL.FTZ R7, R4, R5 ;  /* 0x0000000504070220 */ /* 0x001fe20000410000 */
[----:B------:R-:W-:-:S03]  /*15e0*/  @P0 FMUL.FTZ R5, R5, 0.5 ;  /* 0x3f00000005050820 */ /* 0x000fc60000410000 */
[----:B------:R-:W-:-:S04]  /*15f0*/  @P0 FADD.FTZ R2, -R7, -RZ ;  /* 0x800000ff07020221 */ /* 0x000fc80000010100 */
[----:B------:R-:W-:Y:S01]  /*1600*/  @P0 FFMA R6, R7, R2, R4 ;  /* 0x0000000207060223 */ /* 0x000fe20000000004 */
[----:B------:R-:W-:-:S03]  /*1610*/  @!P0 MOV R2, R0 ;  /* 0x0000000000028202 */ /* 0x000fc60000000f00 */
[----:B------:R-:W-:-:S04]  /*1620*/  @P0 FFMA R5, R6, R5, R7 ;  /* 0x0000000506050223 */ /* 0x000fc80000000007 */
[----:B------:R-:W-:-:S07]  /*1630*/  @P0 FMUL.FTZ R2, R5, 2.3283064365386962891e-10 ;  /* 0x2f80000005020820 */ /* 0x000fce0000410000 */
.L_x_21:
[----:B------:R-:W-:Y:S01]  /*1640*/  HFMA2 R5, -RZ, RZ, 0, 0 ;  /* 0x00000000ff057431 */ /* 0x000fe200000001ff */
[----:B------:R-:W-:-:S04]  /*1650*/  MOV R4, R8 ;  /* 0x0000000800047202 */ /* 0x000fc80000000f00 */
[----:B------:R-:W-:Y:S05]  /*1660*/  RET.REL.NODEC R4 `(matryoshka_normalize) ;  /* 0xffffffe804647950 */ /* 0x000fea0003c3ffff */
.L_x_22:
[----:B------:R-:W-:-:S00]  /*1670*/  BRA `(.L_x_22) ;  /* 0xfffffffc00fc7947 */ /* 0x000fc0000383ffff */
[----:B------:R-:W-:-:S00]  /*1680*/  NOP ;  /* 0x0000000000007918 */ /* 0x000fc00000000000 */
[----:B------:R-:W-:-:S00]  /*1690*/  NOP ;  /* 0x0000000000007918 */ /* 0x000fc00000000000 */
[----:B------:R-:W-:-:S00]  /*16a0*/  NOP ;  /* 0x0000000000007918 */ /* 0x000fc00000000000 */
[----:B------:R-:W-:-:S00]  /*16b0*/  NOP ;  /* 0x0000000000007918 */ /* 0x000fc00000000000 */
[----:B------:R-:W-:-:S00]  /*16c0*/  NOP ;  /* 0x0000000000007918 */ /* 0x000fc00000000000 */
[----:B------:R-:W-:-:S00]  /*16d0*/  NOP ;  /* 0x0000000000007918 */ /* 0x000fc00000000000 */
[----:B------:R-:W-:-:S00]  /*16e0*/  NOP ;  /* 0x0000000000007918 */ /* 0x000fc00000000000 */
[----:B------:R-:W-:-:S00]  /*16f0*/  NOP ;  /* 0x0000000000007918 */ /* 0x000fc00000000000 */
.L_x_41:


//--------------------- .text.matryoshka_truncate --------------------------
	.section	.text.matryoshka_truncate,"ax",@progbits
	.align	128
        .global         matryoshka_truncate
        .type           matryoshka_truncate,@function
        .size           matryoshka_truncate,(.L_x_43 - matryoshka_truncate)
        .other          matryoshka_truncate,@"STO_CUDA_ENTRY STV_DEFAULT"
matryoshka_truncate:
.text.matryoshka_truncate:
[----:B------:R-:W-:Y:S01]  /*0000*/  LDC R1, c[0x0][0x37c] ;  /* 0x0000df00ff017b82 */ /* 0x000fe20000000800 */
[----:B------:R-:W0:Y:S07]  /*0010*/  S2R R3, SR_TID.X ;  /* 0x0000000000037919 */ /* 0x000e2e0000002100 */
[----:B------:R-:W0:Y:S01]  /*0020*/  S2UR UR4, SR_CTAID.X ;  /* 0x00000000000479c3 */ /* 0x000e220000002500 */
[----:B------:R-:W1:Y:S07]  /*0030*/  LDCU UR5, c[0x0][0x398] ;  /* 0x00007300ff0577ac */ /* 0x000e6e0008000800 */
[----:B------:R-:W0:Y:S08]  /*0040*/  LDC R0, c[0x0][0x360] ;  /* 0x0000d800ff007b82 */ /* 0x000e300000000800 */
[----:B------:R-:W1:Y:S01]  /*0050*/  LDC R5, c[0x0][0x394] ;  /* 0x0000e500ff057b82 */ /* 0x000e620000000800 */
[----:B0-----:R-:W-:-:S02]  /*0060*/  IMAD R0, R0, UR4, R3 ;  /* 0x0000000400007c24 */ /* 0x001fc4000f8e0203 */
[----:B-1----:R-:W-:-:S05]  /*0070*/  IMAD R3, R5, UR5, RZ ;  /* 0x0000000505037c24 */ /* 0x002fca000f8e02ff */
[----:B------:R-:W-:-:S13]  /*0080*/  ISETP.GE.AND P0, PT, R0, R3, PT ;  /* 0x000000030000720c */ /* 0x000fda0003f06270 */
[----:B------:R-:W-:Y:S05]  /*0090*/  @P0 EXIT ;  /* 0x000000000000094d */ /* 0x000fea0003800000 */
[----:B------:R-:W-:Y:S01]  /*00a0*/  IABS R7, R5 ;  /* 0x0000000500077213 */ /* 0x000fe20000000000 */
[----:B------:R-:W0:Y:S03]  /*00b0*/  LDCU UR6, c[0x0][0x390] ;  /* 0x00007200ff0677ac */ /* 0x000e260008000800 */
[----:B------:R-:W1:Y:S01]  /*00c0*/  I2F.RP R4, R7 ;  /* 0x0000000700047306 */ /* 0x000e620000209400 */
[----:B------:R-:W2:Y:S07]  /*00d0*/  LDCU.64 UR4, c[0x0][0x358] ;  /* 0x00006b00ff0477ac */ /* 0x000eae0008000a00 */
[----:B-1----:R-:W1:Y:S02]  /*00e0*/  MUFU.RCP R4, R4 ;  /* 0x0000000400047308 */ /* 0x002e640000001000 */
[----:B-1----:R-:W-:-:S06]  /*00f0*/  IADD3 R2, PT, PT, R4, 0xffffffe, RZ ;  /* 0x0ffffffe04027810 */ /* 0x002fcc0007ffe0ff */
[----:B------:R1:W3:Y:S02]  /*0100*/  F2I.FTZ.U32.TRUNC.NTZ R3, R2 ;  /* 0x0000000200037305 */ /* 0x0002e4000021f000 */
[----:B-1----:R-:W-:Y:S02]  /*0110*/  HFMA2 R2, -RZ, RZ, 0, 0 ;  /* 0x00000000ff027431 */ /* 0x002fe400000001ff */
[----:B---3--:R-:W-:-:S04]  /*0120*/  IMAD.MOV R6, RZ, RZ, -R3 ;  /* 0x000000ffff067224 */ /* 0x008fc800078e0a03 */
[----:B------:R-:W-:Y:S01]  /*0130*/  IMAD R9, R6, R7, RZ ;  /* 0x0000000706097224 */ /* 0x000fe200078e02ff */
[----:B------:R-:W-:-:S03]  /*0140*/  IABS R6, R0 ;  /* 0x0000000000067213 */ /* 0x000fc60000000000 */
[----:B------:R-:W-:Y:S01]  /*0150*/  IMAD.HI.U32 R3, R3, R9, R2 ;  /* 0x0000000903037227 */ /* 0x000fe200078e0002 */
[----:B------:R-:W-:-:S04]  /*0160*/  LOP3.LUT R2, R0, R5, RZ, 0x3c, !PT ;  /* 0x0000000500027212 */ /* 0x000fc800078e3cff */
[----:B------:R-:W-:Y:S01]  /*0170*/  ISETP.GE.AND P1, PT, R2, RZ, PT ;  /* 0x000000ff0200720c */ /* 0x000fe20003f26270 */
[----:B------:R-:W-:-:S04]  /*0180*/  IMAD.HI.U32 R3, R3, R6, RZ ;  /* 0x0000000603037227 */ /* 0x000fc800078e00ff */
[----:B------:R-:W-:-:S04]  /*0190*/  IMAD.MOV R4, RZ, RZ, -R3 ;  /* 0x000000ffff047224 */ /* 0x000fc800078e0a03 */
[----:B------:R-:W-:-:S05]  /*01a0*/  IMAD R4, R7, R4, R6 ;  /* 0x0000000407047224 */ /* 0x000fca00078e0206 */
[----:B------:R-:W-:-:S13]  /*01b0*/  ISETP.GT.U32.AND P2, PT, R7, R4, PT ;  /* 0x000000040700720c */ /* 0x000fda0003f44070 */
[-C--:B------:R-:W-:Y:S01]  /*01c0*/  @!P2 IADD3 R4, PT, PT, R4, -R7.reuse, RZ ;  /* 0x800000070404a210 */ /* 0x080fe20007ffe0ff */
[----:B------:R-:W-:Y:S01]  /*01d0*/  @!P2 VIADD R3, R3, 0x1 ;  /* 0x000000010303a836 */ /* 0x000fe20000000000 */
[----:B------:R-:W-:Y:S02]  /*01e0*/  ISETP.NE.AND P2, PT, R5, RZ, PT ;  /* 0x000000ff0500720c */ /* 0x000fe40003f45270 */
[----:B------:R-:W-:-:S13]  /*01f0*/  ISETP.GE.U32.AND P0, PT, R4, R7, PT ;  /* 0x000000070400720c */ /* 0x000fda0003f06070 */
[----:B------:R-:W-:-:S05]  /*0200*/  @P0 IADD3 R3, PT, PT, R3, 0x1, RZ ;  /* 0x0000000103030810 */ /* 0x000fca0007ffe0ff */
[----:B------:R-:W-:Y:S02]  /*0210*/  IMAD.MOV.U32 R4, RZ, RZ, R3 ;  /* 0x000000ffff047224 */ /* 0x000fe400078e0003 */
[----:B------:R-:W1:Y:S03]  /*0220*/  LDC.64 R2, c[0x0][0x380] ;  /* 0x0000e000ff027b82 */ /* 0x000e660000000a00 */
[----:B------:R-:W-:Y:S02]  /*0230*/  @!P1 IADD3 R4, PT, PT, -R4, RZ, RZ ;  /* 0x000000ff04049210 */ /* 0x000fe40007ffe1ff */
[----:B------:R-:W-:-:S04]  /*0240*/  @!P2 LOP3.LUT R4, RZ, R5, RZ, 0x33, !PT ;  /* 0x00000005ff04a212 */ /* 0x000fc800078e33ff */
[----:B------:R-:W-:-:S05]  /*0250*/  IADD3 R6, PT, PT, -R4, RZ, RZ ;  /* 0x000000ff04067210 */ /* 0x000fca0007ffe1ff */
[----:B------:R-:W-:-:S04]  /*0260*/  IMAD R5, R5, R6, R0 ;  /* 0x0000000605057224 */ /* 0x000fc800078e0200 */
[----:B0-----:R-:W-:-:S04]  /*0270*/  IMAD R5, R4, UR6, R5 ;  /* 0x0000000604057c24 */ /* 0x001fc8000f8e0205 */
[----:B-1----:R-:W-:Y:S02]  /*0280*/  IMAD.WIDE R2, R5, 0x4, R2 ;  /* 0x0000000405027825 */ /* 0x002fe400078e0202 */
[----:B------:R-:W0:Y:S04]  /*0290*/  LDC.64 R4, c[0x0][0x388] ;  /* 0x0000e200ff047b82 */ /* 0x000e280000000a00 */
[----:B--2---:R-:W2:Y:S01]  /*02a0*/  LDG.E.CONSTANT R3, desc[UR4][R2.64] ;  /* 0x0000000402037981 */ /* 0x004ea2000c1e9900 */
[----:B0-----:R-:W-:-:S05]  /*02b0*/  IMAD.WIDE R4, R0, 0x4, R4 ;  /* 0x0000000400047825 */ /* 0x001fca00078e0204 */
[----:B--2---:R-:W-:Y:S01]  /*02c0*/  STG.E desc[UR4][R4.64], R3 ;  /* 0x0000000304007986 */ /* 0x004fe2000c101904 */
[----:B------:R-:W-:Y:S05]  /*02d0*/  EXIT ;  /* 0x000000000000794d */ /* 0x000fea0003800000 */
.L_x_23:
        /* <DEDUP_REMOVED lines=10> */
.L_x_43:


//--------------------- .text.int4_dot_product    --------------------------
	.section	.text.int4_dot_product,"ax",@progbits
	.align	128
        .global         int4_dot_product
        .type           int4_dot_product,@function
        .size           int4_dot_product,(.L_x_44 - int4_dot_product)
        .other          int4_dot_product,@"STO_CUDA_ENTRY STV_DEFAULT"
int4_dot_product:
.text.int4_dot_product:
        /* <DEDUP_REMOVED lines=11> */
[----:B------:R-:W0:Y:S01]  /*00b0*/  LDCU UR5, c[0x0][0x398] ;  /* 0x00007300ff0577ac */ /* 0x000e220008000800 */
[----:B------:R-:W-:Y:S02]  /*00c0*/  IMAD.MOV.U32 R10, RZ, RZ, RZ ;  /* 0x000000ffff0a7224 */ /* 0x000fe400078e00ff */
[----:B------:R-:W1:Y:S01]  /*00d0*/  I2F.RP R4, R7 ;  /* 0x0000000700047306 */ /* 0x000e620000209400 */
[----:B------:R-:W2:Y:S07]  /*00e0*/  LDCU.64 UR6, c[0x0][0x358] ;  /* 0x00006b00ff0677ac */ /* 0x000eae0008000a00 */
[----:B-1----:R-:W1:Y:S01]  /*00f0*/  MUFU.RCP R4, R4 ;  /* 0x0000000400047308 */ /* 0x002e620000001000 */
[----:B0-----:R-:W-:Y:S01]  /*0100*/  UISETP.GE.AND UP0, UPT, UR5, 0x8, UPT ;  /* 0x000000080500788c */ /* 0x001fe2000bf06270 */
[----:B-1----:R-:W-:-:S06]  /*0110*/  VIADD R2, R4, 0xffffffe ;  /* 0x0ffffffe04027836 */ /* 0x002fcc0000000000 */
[----:B------:R0:W1:Y:S02]  /*0120*/  F2I.FTZ.U32.TRUNC.NTZ R3, R2 ;  /* 0x0000000200037305 */ /* 0x000064000021f000 */
[----:B0-----:R-:W-:Y:S02]  /*0130*/  IMAD.MOV.U32 R2, RZ, RZ, RZ ;  /* 0x000000ffff027224 */ /* 0x001fe400078e00ff */
[----:B-1----:R-:W-:-:S04]  /*0140*/  IMAD.MOV R6, RZ, RZ, -R3 ;  /* 0x000000ffff067224 */ /* 0x002fc800078e0a03 */
        /* <DEDUP_REMOVED lines=9> */
[----:B------:R-:W-:Y:S02]  /*01e0*/  @!P2 IMAD.IADD R4, R4, 0x1, -R7 ;  /* 0x000000010404a824 */ /* 0x000fe400078e0a07 */
[----:B------:R-:W-:Y:S01]  /*01f0*/  @!P2 VIADD R3, R3, 0x1 ;  /* 0x000000010303a836 */ /* 0x000fe20000000000 */
[----:B------:R-:W-:Y:S02]  /*0200*/  ISETP.NE.AND P2, PT, R5, RZ, PT ;  /* 0x000000ff0500720c */ /* 0x000fe40003f45270 */
[----:B------:R-:W-:-:S13]  /*0210*/  ISETP.GE.U32.AND P0, PT, R4, R7, PT ;  /* 0x000000070400720c */ /* 0x000fda0003f06070 */
[----:B------:R-:W-:-:S04]  /*0220*/  @P0 VIADD R3, R3, 0x1 ;  /* 0x0000000103030836 */ /* 0x000fc80000000000 */
[----:B------:R-:W-:-:S04]  /*0230*/  IMAD.MOV.U32 R7, RZ, RZ, R3 ;  /* 0x000000ffff077224 */ /* 0x000fc800078e0003 */
[----:B------:R-:W-:Y:S01]  /*0240*/  @!P1 IMAD.MOV R7, RZ, RZ, -R7 ;  /* 0x000000ffff079224 */ /* 0x000fe200078e0a07 */
[----:B------:R-:W-:-:S05]  /*0250*/  @!P2 LOP3.LUT R7, RZ, R5, RZ, 0x33, !PT ;  /* 0x00000005ff07a212 */ /* 0x000fca00078e33ff */
[----:B------:R-:W-:-:S04]  /*0260*/  IMAD.MOV R2, RZ, RZ, -R7 ;  /* 0x000000ffff027224 */ /* 0x000fc800078e0a07 */
[----:B------:R-:W-:Y:S01]  /*0270*/  IMAD R9, R5, R2, R0 ;  /* 0x0000000205097224 */ /* 0x000fe200078e0200 */
[----:B--2---:R-:W-:Y:S06]  /*0280*/  BRA.U !UP0, `(.L_x_24) ;  /* 0x0000000508d87547 */ /* 0x004fec000b800000 */
[----:B------:R-:W0:Y:S01]  /*0290*/  LDC.64 R2, c[0x0][0x380] ;  /* 0x0000e000ff027b82 */ /* 0x000e220000000a00 */
[----:B------:R-:W-:Y:S01]  /*02a0*/  USHF.R.S32.HI UR4, URZ, 0x1f, UR5 ;  /* 0x0000001fff047899 */ /* 0x000fe20008011405 */
[----:B------:R-:W-:Y:S01]  /*02b0*/  IMAD.MOV.U32 R10, RZ, RZ, RZ ;  /* 0x000000ffff0a7224 */ /* 0x000fe200078e00ff */
[----:B------:R-:W1:Y:S02]  /*02c0*/  LDCU UR8, c[0x0][0x3a8] ;  /* 0x00007500ff0877ac */ /* 0x000e640008000800 */
[----:B------:R-:W-:-:S03]  /*02d0*/  ULEA.HI UR4, UR4, UR5, URZ, 0x3 ;  /* 0x0000000504047291 */ /* 0x000fc6000f8f18ff */
[----:B------:R-:W2:Y:S01]  /*02e0*/  LDC.64 R4, c[0x0][0x388] ;  /* 0x0000e200ff047b82 */ /* 0x000ea20000000a00 */
[----:B------:R-:W-:-:S04]  /*02f0*/  USHF.R.S32.HI UR4, URZ, 0x3, UR4 ;  /* 0x00000003ff047899 */ /* 0x000fc80008011404 */
[----:B------:R-:W-:Y:S02]  /*0300*/  UIADD3 UR5, UPT, UPT, -UR4, URZ, URZ ;  /* 0x000000ff04057290 */ /* 0x000fe4000fffe1ff */
[----:B------:R-:W-:Y:S02]  /*0310*/  IMAD R9, R9, UR4, RZ ;  /* 0x0000000409097c24 */ /* 0x000fe4000f8e02ff */
[----:B------:R-:W-:-:S08]  /*0320*/  IMAD R7, R7, UR4, RZ ;  /* 0x0000000407077c24 */ /* 0x000fd0000f8e02ff */
.L_x_25:
[----:B--2---:R-:W-:-:S05]  /*0330*/  IMAD.WIDE R12, R9, 0x4, R4 ;  /* 0x00000004090c7825 */ /* 0x004fca00078e0204 */
[----:B------:R-:W2:Y:S01]  /*0340*/  LDG.E.CONSTANT R6, desc[UR6][R12.64] ;  /* 0x000000060c067981 */ /* 0x000ea2000c1e9900 */
[----:B0-----:R-:W-:-:S05]  /*0350*/  IMAD.WIDE R16, R7, 0x4, R2 ;  /* 0x0000000407107825 */ /* 0x001fca00078e0202 */
[----:B------:R-:W3:Y:S01]  /*0360*/  LDG.E.CONSTANT R8, desc[UR6][R16.64] ;  /* 0x0000000610087981 */ /* 0x000ee2000c1e9900 */
[----:B------:R-:W-:Y:S01]  /*0370*/  UIADD3 UR5, UPT, UPT, UR5, 0x1, URZ ;  /* 0x0000000105057890 */ /* 0x000fe2000fffe0ff */
[----:B------:R-:W-:Y:S02]  /*0380*/  VIADD R9, R9, 0x1 ;  /* 0x0000000109097836 */ /* 0x000fe40000000000 */
[----:B------:R-:W-:Y:S01]  /*0390*/  VIADD R7, R7, 0x1 ;  /* 0x0000000107077836 */ /* 0x000fe20000000000 */
[----:B------:R-:W-:Y:S01]  /*03a0*/  UISETP.NE.AND UP0, UPT, UR5, URZ, UPT ;  /* 0x000000ff0500728c */ /* 0x000fe2000bf05270 */
[C---:B--2---:R-:W-:Y:S01]  /*03b0*/  IMAD.SHL.U32 R15, R6.reuse, 0x10000000, RZ ;  /* 0x10000000060f7824 */ /* 0x044fe200078e00ff */
[C---:B------:R-:W-:Y:S01]  /*03c0*/  LOP3.LUT R18, R6.reuse, 0xf, RZ, 0xc0, !PT ;  /* 0x0000000f06127812 */ /* 0x040fe200078ec0ff */
[C---:B------:R-:W-:Y:S01]  /*03d0*/  IMAD.SHL.U32 R20, R6.reuse, 0x1000000, RZ ;  /* 0x0100000006147824 */ /* 0x040fe200078e00ff */
[----:B------:R-:W-:Y:S01]  /*03e0*/  SHF.R.U32.HI R19, RZ, 0x4, R6 ;  /* 0x00000004ff137819 */ /* 0x000fe20000011606 */
[----:B------:R-:W-:Y:S01]  /*03f0*/  IMAD.SHL.U32 R22, R6, 0x100000, RZ ;  /* 0x0010000006167824 */ /* 0x000fe200078e00ff */
[----:B------:R-:W-:Y:S01]  /*0400*/  SHF.R.S32.HI R15, RZ, 0x1f, R15 ;  /* 0x0000001fff0f7819 */ /* 0x000fe2000001140f */
[----:B---3--:R-:W-:Y:S01]  /*0410*/  IMAD.SHL.U32 R11, R8, 0x10000000, RZ ;  /* 0x10000000080b7824 */ /* 0x008fe200078e00ff */
[----:B------:R-:W-:Y:S01]  /*0420*/  SHF.R.S32.HI R20, RZ, 0x1f, R20 ;  /* 0x0000001fff147819 */ /* 0x000fe20000011414 */
[C---:B------:R-:W-:Y:S01]  /*0430*/  IMAD.U32 R16, R6.reuse, 0x10000, RZ ;  /* 0x0001000006107824 */ /* 0x040fe200078e00ff */
[----:B------:R-:W-:Y:S01]  /*0440*/  LOP3.LUT R13, R15, 0xfffffff0, RZ, 0xc0, !PT ;  /* 0xfffffff00f0d7812 */ /* 0x000fe200078ec0ff */
[----:B------:R-:W-:Y:S01]  /*0450*/  IMAD.SHL.U32 R23, R6, 0x1000, RZ ;  /* 0x0000100006177824 */ /* 0x000fe200078e00ff */
[----:B------:R-:W-:-:S02]  /*0460*/  SHF.R.U32.HI R21, RZ, 0x8, R6 ;  /* 0x00000008ff157819 */ /* 0x000fc40000011606 */
[----:B-1----:R-:W-:Y:S01]  /*0470*/  IADD3 R13, PT, PT, R13, -UR8, R18 ;  /* 0x800000080d0d7c10 */ /* 0x002fe2000fffe012 */
[----:B------:R-:W-:Y:S01]  /*0480*/  IMAD.SHL.U32 R18, R8, 0x1000000, RZ ;  /* 0x0100000008127824 */ /* 0x000fe200078e00ff */
[----:B------:R-:W-:Y:S02]  /*0490*/  LOP3.LUT R12, R19, 0xf, RZ, 0xc0, !PT ;  /* 0x0000000f130c7812 */ /* 0x000fe400078ec0ff */
[----:B------:R-:W-:Y:S02]  /*04a0*/  SHF.R.S32.HI R22, RZ, 0x1f, R22 ;  /* 0x0000001fff167819 */ /* 0x000fe40000011416 */
[----:B------:R-:W-:Y:S01]  /*04b0*/  LOP3.LUT R17, R20, 0xfffffff0, RZ, 0xc0, !PT ;  /* 0xfffffff014117812 */ /* 0x000fe200078ec0ff */
[----:B------:R-:W-:Y:S01]  /*04c0*/  IMAD.SHL.U32 R20, R8, 0x100000, RZ ;  /* 0x0010000008147824 */ /* 0x000fe200078e00ff */
[----:B------:R-:W-:Y:S02]  /*04d0*/  SHF.R.S32.HI R11, RZ, 0x1f, R11 ;  /* 0x0000001fff0b7819 */ /* 0x000fe4000001140b */
[----:B------:R-:W-:-:S02]  /*04e0*/  LOP3.LUT R21, R21, 0xf, RZ, 0xc0, !PT ;  /* 0x0000000f15157812 */ /* 0x000fc400078ec0ff */
[----:B------:R-:W-:Y:S02]  /*04f0*/  LOP3.LUT R22, R22, 0xfffffff0, RZ, 0xc0, !PT ;  /* 0xfffffff016167812 */ /* 0x000fe400078ec0ff */
[----:B------:R-:W-:Y:S02]  /*0500*/  IADD3 R12, PT, PT, R17, -UR8, R12 ;  /* 0x80000008110c7c10 */ /* 0x000fe4000fffe00c */
[----:B------:R-:W-:Y:S02]  /*0510*/  SHF.R.U32.HI R17, RZ, 0x4, R8 ;  /* 0x00000004ff117819 */ /* 0x000fe40000011608 */
[----:B------:R-:W-:Y:S02]  /*0520*/  SHF.R.S32.HI R18, RZ, 0x1f, R18 ;  /* 0x0000001fff127819 */ /* 0x000fe40000011412 */
[----:B------:R-:W-:Y:S02]  /*0530*/  SHF.R.U32.HI R19, RZ, 0x8, R8 ;  /* 0x00000008ff137819 */ /* 0x000fe40000011608 */
[----:B------:R-:W-:-:S02]  /*0540*/  SHF.R.S32.HI R20, RZ, 0x1f, R20 ;  /* 0x0000001fff147819 */ /* 0x000fc40000011414 */
[----:B------:R-:W-:Y:S02]  /*0550*/  LOP3.LUT R14, R8, 0xf, RZ, 0xc0, !PT ;  /* 0x0000000f080e7812 */ /* 0x000fe400078ec0ff */
[----:B------:R-:W-:Y:S02]  /*0560*/  LOP3.LUT R15, R11, 0xfffffff0, RZ, 0xc0, !PT ;  /* 0xfffffff00b0f7812 */ /* 0x000fe400078ec0ff */
[----:B------:R-:W-:Y:S02]  /*0570*/  IADD3 R11, PT, PT, R22, -UR8, R21 ;  /* 0x80000008160b7c10 */ /* 0x000fe4000fffe015 */
[----:B------:R-:W-:Y:S02]  /*0580*/  SHF.R.U32.HI R22, RZ, 0x10, R6 ;  /* 0x00000010ff167819 */ /* 0x000fe40000011606 */
[----:B------:R-:W-:Y:S02]  /*0590*/  LOP3.LUT R17, R17, 0xf, RZ, 0xc0, !PT ;  /* 0x0000000f11117812 */ /* 0x000fe400078ec0ff */
[----:B------:R-:W-:-:S02]  /*05a0*/  LOP3.LUT R18, R18, 0xfffffff0, RZ, 0xc0, !PT ;  /* 0xfffffff012127812 */ /* 0x000fc400078ec0ff */
[----:B------:R-:W-:Y:S02]  /*05b0*/  SHF.R.S32.HI R21, RZ, 0x1f, R16 ;  /* 0x0000001fff157819 */ /* 0x000fe40000011410 */
[----:B------:R-:W-:Y:S02]  /*05c0*/  LOP3.LUT R19, R19, 0xf, RZ, 0xc0, !PT ;  /* 0x0000000f13137812 */ /* 0x000fe400078ec0ff */
[----:B------:R-:W-:Y:S02]  /*05d0*/  LOP3.LUT R20, R20, 0xfffffff0, RZ, 0xc0, !PT ;  /* 0xfffffff014147812 */ /* 0x000fe400078ec0ff */
[----:B------:R-:W-:Y:S02]  /*05e0*/  IADD3 R14, PT, PT, R15, -UR8, R14 ;  /* 0x800000080f0e7c10 */ /* 0x000fe4000fffe00e */
[----:B------:R-:W-:Y:S02]  /*05f0*/  LOP3.LUT R16, R22, 0xf, RZ, 0xc0, !PT ;  /* 0x0000000f16107812 */ /* 0x000fe400078ec0ff */
[----:B------:R-:W-:Y:S01]  /*0600*/  IADD3 R17, PT, PT, R18, -UR8, R17 ;  /* 0x8000000812117c10 */ /* 0x000fe2000fffe011 */
[----:B------:R-:W-:Y:S01]  /*0610*/  IMAD R13, R14, R13, R10 ;  /* 0x0000000d0e0d7224 */ /* 0x000fe200078e020a */
[----:B------:R-:W-:Y:S01]  /*0620*/  LOP3.LUT R22, R21, 0xfffffff0, RZ, 0xc0, !PT ;  /* 0xfffffff015167812 */ /* 0x000fe200078ec0ff */
[----:B------:R-:W-:Y:S01]  /*0630*/  IMAD.SHL.U32 R21, R8, 0x1000, RZ ;  /* 0x0000100008157824 */ /* 0x000fe200078e00ff */
[----:B------:R-:W-:Y:S01]  /*0640*/  IADD3 R18, PT, PT, R20, -UR8, R19 ;  /* 0x8000000814127c10 */ /* 0x000fe2000fffe013 */
[----:B------:R-:W-:Y:S01]  /*0650*/  IMAD.U32 R19, R8, 0x10000, RZ ;  /* 0x0001000008137824 */ /* 0x000fe200078e00ff */
[----:B------:R-:W-:Y:S01]  /*0660*/  SHF.R.U32.HI R15, RZ, 0xc, R6 ;  /* 0x0000000cff0f7819 */ /* 0x000fe20000011606 */
[----:B------:R-:W-:Y:S01]  /*0670*/  IMAD R17, R17, R12, R13 ;  /* 0x0000000c11117224 */ /* 0x000fe200078e020d */
[----:B------:R-:W-:-:S02]  /*0680*/  SHF.R.U32.HI R14, RZ, 0xc, R8 ;  /* 0x0000000cff0e7819 */ /* 0x000fc40000011608 */
[----:B------:R-:W-:Y:S01]  /*0690*/  LOP3.LUT R15, R15, 0xf, RZ, 0xc0, !PT ;  /* 0x0000000f0f0f7812 */ /* 0x000fe200078ec0ff */
[----:B------:R-:W-:Y:S01]  /*06a0*/  IMAD R11, R18, R11, R17 ;  /* 0x0000000b120b7224 */ /* 0x000fe200078e0211 */
[----:B------:R-:W-:Y:S01]  /*06b0*/  SHF.R.U32.HI R20, RZ, 0x10, R8 ;  /* 0x00000010ff147819 */ /* 0x000fe20000011608 */
[----:B------:R-:W-:Y:S01]  /*06c0*/  IMAD.SHL.U32 R17, R8, 0x100, RZ ;  /* 0x0000010008117824 */ /* 0x000fe200078e00ff */
[----:B------:R-:W-:Y:S02]  /*06d0*/  SHF.R.S32.HI R19, RZ, 0x1f, R19 ;  /* 0x0000001fff137819 */ /* 0x000fe40000011413 */
[----:B------:R-:W-:Y:S02]  /*06e0*/  SHF.R.S32.HI R21, RZ, 0x1f, R21 ;  /* 0x0000001fff157819 */ /* 0x000fe40000011415 */
[----:B------:R-:W-:Y:S02]  /*06f0*/  SHF.R.S32.HI R23, RZ, 0x1f, R23 ;  /* 0x0000001fff177819 */ /* 0x000fe40000011417 */
[----:B------:R-:W-:Y:S01]  /*0700*/  IADD3 R15, PT, PT, R22, -UR8, R15 ;  /* 0x80000008160f7c10 */ /* 0x000fe2000fffe00f */
[----:B------:R-:W-:Y:S01]  /*0710*/  IMAD.SHL.U32 R22, R6, 0x100, RZ ;  /* 0x0000010006167824 */ /* 0x000fe200078e00ff */
[----:B------:R-:W-:-:S02]  /*0720*/  LOP3.LUT R14, R14, 0xf, RZ, 0xc0, !PT ;  /* 0x0000000f0e0e7812 */ /* 0x000fc400078ec0ff */
[----:B------:R-:W-:Y:S02]  /*0730*/  LOP3.LUT R20, R20, 0xf, RZ, 0xc0, !PT ;  /* 0x0000000f14147812 */ /* 0x000fe400078ec0ff */
[----:B------:R-:W-:Y:S02]  /*0740*/  LOP3.LUT R19, R19, 0xfffffff0, RZ, 0xc0, !PT ;  /* 0xfffffff013137812 */ /* 0x000fe400078ec0ff */
[----:B------:R-:W-:Y:S02]  /*0750*/  LOP3.LUT R21, R21, 0xfffffff0, RZ, 0xc0, !PT ;  /* 0xfffffff015157812 */ /* 0x000fe400078ec0ff */
[----:B------:R-:W-:Y:S02]  /*0760*/  LOP3.LUT R23, R23, 0xfffffff0, RZ, 0xc0, !PT ;  /* 0xfffffff017177812 */ /* 0x000fe400078ec0ff */
[----:B------:R-:W-:Y:S01]  /*0770*/  IADD3 R12, PT, PT, R19, -UR8, R14 ;  /* 0x80000008130c7c10 */ /* 0x000fe2000fffe00e */
[----:B------:R-:W-:Y:S01]  /*0780*/  IMAD.SHL.U32 R19, R8, 0x10, RZ ;  /* 0x0000001008137824 */ /* 0x000fe200078e00ff */
[----:B------:R-:W-:Y:S01]  /*0790*/  IADD3 R13, PT, PT, R21, -UR8, R20 ;  /* 0x80000008150d7c10 */ /* 0x000fe2000fffe014 */
[----:B------:R-:W-:Y:S01]  /*07a0*/  IMAD.SHL.U32 R21, R6, 0x10, RZ ;  /* 0x0000001006157824 */ /* 0x000fe200078e00ff */
[----:B------:R-:W-:Y:S01]  /*07b0*/  SHF.R.U32.HI R10, RZ, 0x14, R6 ;  /* 0x00000014ff0a7819 */ /* 0x000fe20000011606 */
[----:B------:R-:W-:Y:S01]  /*07c0*/  IMAD R12, R12, R15, R11 ;  /* 0x0000000f0c0c7224 */ /* 0x000fe200078e020b */
[----:B------:R-:W-:-:S02]  /*07d0*/  SHF.R.S32.HI R22, RZ, 0x1f, R22 ;  /* 0x0000001fff167819 */ /* 0x000fc40000011416 */
[----:B------:R-:W-:Y:S02]  /*07e0*/  SHF.R.U32.HI R14, RZ, 0x14, R8 ;  /* 0x00000014ff0e7819 */ /* 0x000fe40000011608 */
[----:B------:R-:W-:Y:S02]  /*07f0*/  SHF.R.S32.HI R17, RZ, 0x1f, R17 ;  /* 0x0000001fff117819 */ /* 0x000fe40000011411 */
[----:B------:R-:W-:Y:S02]  /*0800*/  IADD3 R16, PT, PT, R23, -UR8, R16 ;  /* 0x8000000817107c10 */ /* 0x000fe4000fffe010 */
[----:B------:R-:W-:Y:S02]  /*0810*/  LOP3.LUT R10, R10, 0xf, RZ, 0xc0, !PT ;  /* 0x0000000f0a0a7812 */ /* 0x000fe400078ec0ff */
[----:B------:R-:W-:Y:S01]  /*0820*/  LOP3.LUT R23, R22, 0xfffffff0, RZ, 0xc0, !PT ;  /* 0xfffffff016177812 */ /* 0x000fe200078ec0ff */
[----:B------:R-:W-:Y:S01]  /*0830*/  IMAD R13, R13, R16, R12 ;  /* 0x000000100d0d7224 */ /* 0x000fe200078e020c */
[----:B------:R-:W-:-:S02]  /*0840*/  SHF.R.U32.HI R20, RZ, 0x18, R6 ;  /* 0x00000018ff147819 */ /* 0x000fc40000011606 */
[----:B------:R-:W-:Y:S02]  /*0850*/  SHF.R.U32.HI R18, RZ, 0x18, R8 ;  /* 0x00000018ff127819 */ /* 0x000fe40000011608 */
[----:B------:R-:W-:Y:S02]  /*0860*/  SHF.R.S32.HI R21, RZ, 0x1f, R21 ;  /* 0x0000001fff157819 */ /* 0x000fe40000011415 */
[----:B------:R-:W-:Y:S02]  /*0870*/  LOP3.LUT R14, R14, 0xf, RZ, 0xc0, !PT ;  /* 0x0000000f0e0e7812 */ /* 0x000fe400078ec0ff */
[----:B------:R-:W-:Y:S02]  /*0880*/  SHF.R.S32.HI R19, RZ, 0x1f, R19 ;  /* 0x0000001fff137819 */ /* 0x000fe40000011413 */
[----:B------:R-:W-:Y:S02]  /*0890*/  LOP3.LUT R17, R17, 0xfffffff0, RZ, 0xc0, !PT ;  /* 0xfffffff011117812 */ /* 0x000fe400078ec0ff */
[----:B------:R-:W-:-:S02]  /*08a0*/  IADD3 R10, PT, PT, R23, -UR8, R10 ;  /* 0x80000008170a7c10 */ /* 0x000fc4000fffe00a */
[----:B------:R-:W-:Y:S02]  /*08b0*/  LOP3.LUT R20, R20, 0xf, RZ, 0xc0, !PT ;  /* 0x0000000f14147812 */ /* 0x000fe400078ec0ff */
[----:B------:R-:W-:Y:S02]  /*08c0*/  LOP3.LUT R18, R18, 0xf, RZ, 0xc0, !PT ;  /* 0x0000000f12127812 */ /* 0x000fe400078ec0ff */
[----:B------:R-:W-:Y:S02]  /*08d0*/  LOP3.LUT R21, R21, 0xfffffff0, RZ, 0xc0, !PT ;  /* 0xfffffff015157812 */ /* 0x000fe400078ec0ff */
[----:B------:R-:W-:Y:S02]  /*08e0*/  LOP3.LUT R19, R19, 0xfffffff0, RZ, 0xc0, !PT ;  /* 0xfffffff013137812 */ /* 0x000fe400078ec0ff */
[----:B------:R-:W-:Y:S02]  /*08f0*/  IADD3 R14, PT, PT, R17, -UR8, R14 ;  /* 0x80000008110e7c10 */ /* 0x000fe4000fffe00e */
[----:B------:R-:W-:-:S02]  /*0900*/  SHF.R.S32.HI R16, RZ, 0x1f, R6 ;  /* 0x0000001fff107819 */ /* 0x000fc40000011406 */
[----:B------:R-:W-:Y:S01]  /*0910*/  SHF.R.S32.HI R12, RZ, 0x1f, R8 ;  /* 0x0000001fff0c7819 */ /* 0x000fe20000011408 */
[----:B------:R-:W-:Y:S01]  /*0920*/  IMAD R10, R14, R10, R13 ;  /* 0x0000000a0e0a7224 */ /* 0x000fe200078e020d */
[----:B------:R-:W-:Y:S02]  /*0930*/  IADD3 R11, PT, PT, R21, -UR8, R20 ;  /* 0x80000008150b7c10 */ /* 0x000fe4000fffe014 */
[----:B------:R-:W-:Y:S02]  /*0940*/  IADD3 R18, PT, PT, R19, -UR8, R18 ;  /* 0x8000000813127c10 */ /* 0x000fe4000fffe012 */
[----:B------:R-:W-:Y:S02]  /*0950*/  LEA.HI R17, R6, -UR8, RZ, 0x4 ;  /* 0x8000000806117c11 */ /* 0x000fe4000f8f20ff */
[----:B------:R-:W-:Y:S01]  /*0960*/  LEA.HI R15, R8, -UR8, RZ, 0x4 ;  /* 0x80000008080f7c11 */ /* 0x000fe2000f8f20ff */
[----:B------:R-:W-:Y:S01]  /*0970*/  IMAD R10, R18, R11, R10 ;  /* 0x0000000b120a7224 */ /* 0x000fe200078e020a */
[----:B------:R-:W-:-:S02]  /*0980*/  LOP3.LUT R16, R16, 0xfffffff0, RZ, 0xc0, !PT ;  /* 0xfffffff010107812 */ /* 0x000fc400078ec0ff */
[----:B------:R-:W-:-:S03]  /*0990*/  LOP3.LUT R12, R12, 0xfffffff0, RZ, 0xc0, !PT ;  /* 0xfffffff00c0c7812 */ /* 0x000fc600078ec0ff */
[----:B------:R-:W-:Y:S02]  /*09a0*/  IMAD.IADD R16, R16, 0x1, R17 ;  /* 0x0000000110107824 */ /* 0x000fe400078e0211 */
[----:B------:R-:W-:-:S04]  /*09b0*/  IMAD.IADD R15, R12, 0x1, R15 ;  /* 0x000000010c0f7824 */ /* 0x000fc800078e020f */
[----:B------:R-:W-:Y:S01]  /*09c0*/  IMAD R10, R15, R16, R10 ;  /* 0x000000100f0a7224 */ /* 0x000fe200078e020a */
[----:B------:R-:W-:Y:S06]  /*09d0*/  BRA.U UP0, `(.L_x_25) ;  /* 0xfffffff900547547 */ /* 0x000fec000b83ffff */
[----:B------:R-:W-:-:S07]  /*09e0*/  I2FP.F32.S32 R10, R10 ;  /* 0x0000000a000a7245 */ /* 0x000fce0000201400 */
.L_x_24:
[----:B------:R-:W0:Y:S01]  /*09f0*/  LDC.64 R2, c[0x0][0x390] ;  /* 0x0000e400ff027b82 */ /* 0x000e220000000a00 */
[----:B------:R-:W1:Y:S02]  /*0a00*/  LDCU UR4, c[0x0][0x3a4] ;  /* 0x00007480ff0477ac */ /* 0x000e640008000800 */
[----:B-1----:R-:W-:-:S04]  /*0a10*/  FMUL R10, R10, UR4 ;  /* 0x000000040a0a7c20 */ /* 0x002fc80008400000 */
[----:B------:R-:W-:Y:S01]  /*0a20*/  FMUL R5, R10, UR4 ;  /* 0x000000040a057c20 */ /* 0x000fe20008400000 */
[----:B0-----:R-:W-:-:S05]  /*0a30*/  IMAD.WIDE R2, R0, 0x4, R2 ;  /* 0x0000000400027825 */ /* 0x001fca00078e0202 */
[----:B------:R-:W-:Y:S01]  /*0a40*/  STG.E desc[UR6][R2.64], R5 ;  /* 0x0000000502007986 */ /* 0x000fe2000c101906 */
[----:B------:R-:W-:Y:S05]  /*0a50*/  EXIT ;  /* 0x000000000000794d */ /* 0x000fea0003800000 */
.L_x_26:
        /* <DEDUP_REMOVED lines=10> */
.L_x_44:


//--------------------- .text.int8_dot_product    --------------------------
	.section	.text.int8_dot_product,"ax",@progbits
	.align	128
        .global         int8_dot_product
        .type           int8_dot_product,@function
        .size           int8_dot_product,(.L_x_45 - int8_dot_product)
        .other          int8_dot_product,@"STO_CUDA_ENTRY STV_DEFAULT"
int8_dot_product:
.text.int8_dot_product:
        /* <DEDUP_REMOVED lines=14> */
[----:B-1----:R-:W1:Y:S01]  /*00e0*/  MUFU.RCP R4, R4 ;  /* 0x0000000400047308 */ /* 0x002e620000001000 */
[----:B0-----:R-:W-:-:S02]  /*00f0*/  UISETP.GE.AND UP0, UPT, UR6, 0x4, UPT ;  /* 0x000000040600788c */ /* 0x001fc4000bf06270 */
[----:B------:R-:W-:-:S04]  /*0100*/  USHF.R.S32.HI UR4, URZ, 0x1f, UR6 ;  /* 0x0000001fff047899 */ /* 0x000fc80008011406 */
[----:B------:R-:W-:Y:S01]  /*0110*/  ULEA.HI UR4, UR4, UR6, URZ, 0x2 ;  /* 0x0000000604047291 */ /* 0x000fe2000f8f10ff */
[----:B-1----:R-:W-:-:S04]  /*0120*/  VIADD R2, R4, 0xffffffe ;  /* 0x0ffffffe04027836 */ /* 0x002fc80000000000 */
        /* <DEDUP_REMOVED lines=15> */
[----:B------:R-:W-:Y:S01]  /*0220*/  ISETP.GE.U32.AND P0, PT, R4, R7, PT ;  /* 0x000000070400720c */ /* 0x000fe20003f06070 */
[----:B------:R-:W-:-:S12]  /*0230*/  IMAD.MOV.U32 R4, RZ, RZ, RZ ;  /* 0x000000ffff047224 */ /* 0x000fd800078e00ff */
[----:B------:R-:W-:-:S04]  /*0240*/  @P0 VIADD R3, R3, 0x1 ;  /* 0x0000000103030836 */ /* 0x000fc80000000000 */
[----:B------:R-:W-:Y:S01]  /*0250*/  @!P1 IMAD.MOV R3, RZ, RZ, -R3 ;  /* 0x000000ffff039224 */ /* 0x000fe200078e0a03 */
[----:B------:R-:W-:-:S05]  /*0260*/  @!P2 LOP3.LUT R3, RZ, R5, RZ, 0x33, !PT ;  /* 0x00000005ff03a212 */ /* 0x000fca00078e33ff */
[----:B------:R-:W-:-:S04]  /*0270*/  IMAD.MOV R2, RZ, RZ, -R3 ;  /* 0x000000ffff027224 */ /* 0x000fc800078e0a03 */
[----:B------:R-:W-:Y:S01]  /*0280*/  IMAD R5, R5, R2, R0 ;  /* 0x0000000205057224 */ /* 0x000fe200078e0200 */
[----:B--2---:R-:W-:Y:S06]  /*0290*/  BRA.U !UP0, `(.L_x_27) ;  /* 0x0000000908707547 */ /* 0x004fec000b800000 */
[----:B------:R-:W-:Y:S01]  /*02a0*/  USHF.R.S32.HI UR5, URZ, 0x2, UR4 ;  /* 0x00000002ff057899 */ /* 0x000fe20008011404 */
[----:B------:R-:W-:Y:S01]  /*02b0*/  IMAD.MOV.U32 R4, RZ, RZ, RZ ;  /* 0x000000ffff047224 */ /* 0x000fe200078e00ff */
[----:B------:R-:W-:Y:S02]  /*02c0*/  ULOP3.LUT UR4, UR6, 0x7ffffffc, URZ, 0xc0, !UPT ;  /* 0x7ffffffc06047892 */ /* 0x000fe4000f8ec0ff */
[----:B------:R-:W-:Y:S02]  /*02d0*/  ULOP3.LUT UR7, UR5, 0x1, URZ, 0xc0, !UPT ;  /* 0x0000000105077892 */ /* 0x000fe4000f8ec0ff */
[----:B------:R-:W-:Y:S01]  /*02e0*/  UISETP.NE.AND UP1, UPT, UR4, 0x4, UPT ;  /* 0x000000040400788c */ /* 0x000fe2000bf25270 */
[----:B------:R-:W-:Y:S01]  /*02f0*/  IMAD R6, R3, UR5, RZ ;  /* 0x0000000503067c24 */ /* 0x000fe2000f8e02ff */
[----:B------:R-:W-:Y:S01]  /*0300*/  UISETP.NE.U32.AND UP0, UPT, UR7, 0x1, UPT ;  /* 0x000000010700788c */ /* 0x000fe2000bf05070 */
[----:B------:R-:W-:Y:S01]  /*0310*/  IMAD R5, R5, UR5, RZ ;  /* 0x0000000505057c24 */ /* 0x000fe2000f8e02ff */
[----:B------:R-:W-:-:S05]  /*0320*/  UMOV UR4, URZ ;  /* 0x000000ff00047c82 */ /* 0x000fca0008000000 */
[----:B------:R-:W-:Y:S05]  /*0330*/  BRA.U !UP1, `(.L_x_28) ;  /* 0x0000000509887547 */ /* 0x000fea000b800000 */
[----:B------:R-:W0:Y:S01]  /*0340*/  LDC.64 R2, c[0x0][0x388] ;  /* 0x0000e200ff027b82 */ /* 0x000e220000000a00 */
[----:B------:R-:W1:Y:S01]  /*0350*/  LDCU.64 UR6, c[0x0][0x380] ;  /* 0x00007000ff0677ac */ /* 0x000e620008000a00 */
[----:B------:R-:W-:Y:S02]  /*0360*/  IMAD.MOV.U32 R4, RZ, RZ, RZ ;  /* 0x000000ffff047224 */ /* 0x000fe400078e00ff */
[----:B------:R-:W-:Y:S01]  /*0370*/  IMAD.MOV.U32 R7, RZ, RZ, R6 ;  /* 0x000000ffff077224 */ /* 0x000fe200078e0006 */
[----:B------:R-:W-:Y:S01]  /*0380*/  ULOP3.LUT UR4, UR5, 0x1ffffffe, URZ, 0xc0, !UPT ;  /* 0x1ffffffe05047892 */ /* 0x000fe2000f8ec0ff */
[----:B------:R-:W-:-:S03]  /*0390*/  IMAD.MOV.U32 R9, RZ, RZ, R5 ;  /* 0x000000ffff097224 */ /* 0x000fc600078e0005 */
[----:B------:R-:W-:Y:S02]  /*03a0*/  UIADD3 UR8, UPT, UPT, -UR4, URZ, URZ ;  /* 0x000000ff04087290 */ /* 0x000fe4000fffe1ff */
[----:B-1----:R-:W-:-:S04]  /*03b0*/  UIADD3 UR5, UP1, UPT, UR6, 0x4, URZ ;  /* 0x0000000406057890 */ /* 0x002fc8000ff3e0ff */
[----:B------:R-:W-:-:S12]  /*03c0*/  UIADD3.X UR6, UPT, UPT, URZ, UR7, URZ, UP1, !UPT ;  /* 0x00000007ff067290 */ /* 0x000fd80008ffe4ff */
.L_x_29:
[----:B------:R-:W-:Y:S02]  /*03d0*/  IMAD.U32 R16, RZ, RZ, UR5 ;  /* 0x00000005ff107e24 */ /* 0x000fe4000f8e00ff */
[----:B------:R-:W-:Y:S02]  /*03e0*/  IMAD.U32 R17, RZ, RZ, UR6 ;  /* 0x00000006ff117e24 */ /* 0x000fe4000f8e00ff */
[----:B0-----:R-:W-:-:S04]  /*03f0*/  IMAD.WIDE R14, R9, 0x4, R2 ;  /* 0x00000004090e7825 */ /* 0x001fc800078e0202 */
[----:B------:R-:W-:Y:S01]  /*0400*/  IMAD.WIDE R16, R7, 0x4, R16 ;  /* 0x0000000407107825 */ /* 0x000fe200078e0210 */
[----:B------:R-:W2:Y:S04]  /*0410*/  LDG.E.CONSTANT R12, desc[UR10][R14.64] ;  /* 0x0000000a0e0c7981 */ /* 0x000ea8000c1e9900 */
[----:B------:R-:W3:Y:S04]  /*0420*/  LDG.E.CONSTANT R11, desc[UR10][R16.64+-0x4] ;  /* 0xfffffc0a100b7981 */ /* 0x000ee8000c1e9900 */
[----:B------:R-:W4:Y:S04]  /*0430*/  LDG.E.CONSTANT R8, desc[UR10][R14.64+0x4] ;  /* 0x0000040a0e087981 */ /* 0x000f28000c1e9900 */
[----:B------:R0:W5:Y:S01]  /*0440*/  LDG.E.CONSTANT R10, desc[UR10][R16.64] ;  /* 0x0000000a100a7981 */ /* 0x000162000c1e9900 */
[----:B------:R-:W-:Y:S01]  /*0450*/  UIADD3 UR8, UPT, UPT, UR8, 0x2, URZ ;  /* 0x0000000208087890 */ /* 0x000fe2000fffe0ff */
[----:B------:R-:W-:-:S02]  /*0460*/  VIADD R9, R9, 0x2 ;  /* 0x0000000209097836 */ /* 0x000fc40000000000 */
[----:B------:R-:W-:Y:S01]  /*0470*/  VIADD R7, R7, 0x2 ;  /* 0x0000000207077836 */ /* 0x000fe20000000000 */
[----:B------:R-:W-:Y:S01]  /*0480*/  UISETP.NE.AND UP1, UPT, UR8, URZ, UPT ;  /* 0x000000ff0800728c */ /* 0x000fe2000bf25270 */
[C---:B--2---:R-:W-:Y:S01]  /*0490*/  IMAD.U32 R18, R12.reuse, 0x10000, RZ ;  /* 0x000100000c127824 */ /* 0x044fe200078e00ff */
[----:B------:R-:W-:Y:S01]  /*04a0*/  SHF.R.S32.HI R19, RZ, 0x1f, R12 ;  /* 0x0000001fff137819 */ /* 0x000fe2000001140c */
[----:B0-----:R-:W-:Y:S01]  /*04b0*/  IMAD.SHL.U32 R17, R12, 0x1000000, RZ ;  /* 0x010000000c117824 */ /* 0x001fe200078e00ff */
[----:B---3--:R-:W-:Y:S01]  /*04c0*/  SHF.R.S32.HI R13, RZ, 0x1f, R11 ;  /* 0x0000001fff0d7819 */ /* 0x008fe2000001140b */
[----:B------:R-:W-:Y:S01]  /*04d0*/  IMAD.U32 R14, R11, 0x10000, RZ ;  /* 0x000100000b0e7824 */ /* 0x000fe200078e00ff */
[----:B------:R-:W-:Y:S02]  /*04e0*/  SHF.R.S32.HI R20, RZ, 0x1f, R18 ;  /* 0x0000001fff147819 */ /* 0x000fe40000011412 */
[----:B------:R-:W-:Y:S02]  /*04f0*/  LOP3.LUT R21, R19, 0xffffff00, RZ, 0xc0, !PT ;  /* 0xffffff0013157812 */ /* 0x000fe400078ec0ff */
[----:B------:R-:W-:-:S02]  /*0500*/  LOP3.LUT R18, R13, 0xffffff00, RZ, 0xc0, !PT ;  /* 0xffffff000d127812 */ /* 0x000fc400078ec0ff */
[C---:B------:R-:W-:Y:S02]  /*0510*/  LEA.HI R21, R12.reuse, R21, RZ, 0x8 ;  /* 0x000000150c157211 */ /* 0x040fe400078f40ff */
[----:B------:R-:W-:Y:S01]  /*0520*/  LEA.HI R15, R11, R18, RZ, 0x8 ;  /* 0x000000120b0f7211 */ /* 0x000fe200078f40ff */
[----:B------:R-:W-:Y:S01]  /*0530*/  IMAD.SHL.U32 R18, R12, 0x100, RZ ;  /* 0x000001000c127824 */ /* 0x000fe200078e00ff */
[----:B------:R-:W-:Y:S02]  /*0540*/  SHF.R.S32.HI R14, RZ, 0x1f, R14 ;  /* 0x0000001fff0e7819 */ /* 0x000fe4000001140e */
[----:B------:R-:W-:Y:S01]  /*0550*/  SHF.R.S32.HI R17, RZ, 0x1f, R17 ;  /* 0x0000001fff117819 */ /* 0x000fe20000011411 */
[----:B------:R-:W-:Y:S01]  /*0560*/  IMAD R4, R15, R21, R4 ;  /* 0x000000150f047224 */ /* 0x000fe200078e0204 */
[----:B------:R-:W-:Y:S01]  /*0570*/  LOP3.LUT R16, R14, 0xffffff00, RZ, 0xc0, !PT ;  /* 0xffffff000e107812 */ /* 0x000fe200078ec0ff */
[----:B------:R-:W-:Y:S01]  /*0580*/  IMAD.SHL.U32 R14, R11, 0x1000000, RZ ;  /* 0x010000000b0e7824 */ /* 0x000fe200078e00ff */
[----:B------:R-:W-:-:S02]  /*0590*/  SHF.R.U32.HI R15, RZ, 0x8, R11 ;  /* 0x00000008ff0f7819 */ /* 0x000fc4000001160b */
[----:B------:R-:W-:Y:S02]  /*05a0*/  SHF.R.U32.HI R19, RZ, 0x8, R12 ;  /* 0x00000008ff137819 */ /* 0x000fe4000001160c */
[----:B------:R-:W-:Y:S01]  /*05b0*/  LOP3.LUT R15, R16, 0xff, R15, 0xf8, !PT ;  /* 0x000000ff100f7812 */ /* 0x000fe200078ef80f */
[----:B------:R-:W-:Y:S01]  /*05c0*/  IMAD.SHL.U32 R16, R11, 0x100, RZ ;  /* 0x000001000b107824 */ /* 0x000fe200078e00ff */
[----:B------:R-:W-:Y:S02]  /*05d0*/  SHF.R.S32.HI R14, RZ, 0x1f, R14 ;  /* 0x0000001fff0e7819 */ /* 0x000fe4000001140e */
[----:B------:R-:W-:Y:S02]  /*05e0*/  LOP3.LUT R20, R20, 0xffffff00, RZ, 0xc0, !PT ;  /* 0xffffff0014147812 */ /* 0x000fe400078ec0ff */
[----:B------:R-:W-:Y:S02]  /*05f0*/  LOP3.LUT R17, R17, 0xffffff00, RZ, 0xc0, !PT ;  /* 0xffffff0011117812 */ /* 0x000fe400078ec0ff */
[----:B------:R-:W-:-:S02]  /*0600*/  LOP3.LUT R14, R14, 0xffffff00, RZ, 0xc0, !PT ;  /* 0xffffff000e0e7812 */ /* 0x000fc400078ec0ff */
[----:B------:R-:W-:Y:S02]  /*0610*/  LOP3.LUT R13, R20, 0xff, R19, 0xf8, !PT ;  /* 0x000000ff140d7812 */ /* 0x000fe400078ef813 */
[----:B------:R-:W-:Y:S02]  /*0620*/  SHF.R.S32.HI R18, RZ, 0x1f, R18 ;  /* 0x0000001fff127819 */ /* 0x000fe40000011412 */
[----:B------:R-:W-:Y:S01]  /*0630*/  SHF.R.S32.HI R16, RZ, 0x1f, R16 ;  /* 0x0000001fff107819 */ /* 0x000fe20000011410 */
[----:B------:R-:W-:Y:S01]  /*0640*/  IMAD R4, R15, R13, R4 ;  /* 0x0000000d0f047224 */ /* 0x000fe200078e0204 */
[--C-:B------:R-:W-:Y:S01]  /*0650*/  LOP3.LUT R17, R17, 0xff, R12.reuse, 0xf8, !PT ;  /* 0x000000ff11117812 */ /* 0x100fe200078ef80c */
[----:B----4-:R-:W-:Y:S01]  /*0660*/  IMAD.U32 R13, R8, 0x10000, RZ ;  /* 0x00010000080d7824 */ /* 0x010fe200078e00ff */
[----:B------:R-:W-:Y:S02]  /*0670*/  LOP3.LUT R14, R14, 0xff, R11, 0xf8, !PT ;  /* 0x000000ff0e0e7812 */ /* 0x000fe400078ef80b */
[----:B------:R-:W-:-:S02]  /*0680*/  SHF.R.U32.HI R12, RZ, 0x10, R12 ;  /* 0x00000010ff0c7819 */ /* 0x000fc4000001160c */
[----:B------:R-:W-:Y:S01]  /*0690*/  LOP3.LUT R19, R18, 0xffffff00, RZ, 0xc0, !PT ;  /* 0xffffff0012137812 */ /* 0x000fe200078ec0ff */
[----:B------:R-:W-:Y:S01]  /*06a0*/  IMAD R4, R14, R17, R4 ;  /* 0x000000110e047224 */ /* 0x000fe200078e0204 */
[----:B------:R-:W-:Y:S01]  /*06b0*/  SHF.R.U32.HI R11, RZ, 0x10, R11 ;  /* 0x00000010ff0b7819 */ /* 0x000fe2000001160b */
[----:B------:R-:W-:Y:S01]  /*06c0*/  IMAD.SHL.U32 R14, R8, 0x1000000, RZ ;  /* 0x01000000080e7824 */ /* 0x000fe200078e00ff */
[----:B------:R-:W-:Y:S02]  /*06d0*/  LOP3.LUT R16, R16, 0xffffff00, RZ, 0xc0, !PT ;  /* 0xffffff0010107812 */ /* 0x000fe400078ec0ff */
[----:B------:R-:W-:Y:S02]  /*06e0*/  LOP3.LUT R12, R19, 0xff, R12, 0xf8, !PT ;  /* 0x000000ff130c7812 */ /* 0x000fe400078ef80c */
[----:B------:R-:W-:Y:S02]  /*06f0*/  LOP3.LUT R11, R16, 0xff, R11, 0xf8, !PT ;  /* 0x000000ff100b7812 */ /* 0x000fe400078ef80b */
[----:B------:R-:W-:-:S02]  /*0700*/  SHF.R.S32.HI R15, RZ, 0x1f, R13 ;  /* 0x0000001fff0f7819 */ /* 0x000fc4000001140d */
[----:B------:R-:W-:Y:S01]  /*0710*/  SHF.R.S32.HI R17, RZ, 0x1f, R8 ;  /* 0x0000001fff117819 */ /* 0x000fe20000011408 */
[----:B------:R-:W-:Y:S01]  /*0720*/  IMAD R12, R11, R12, R4 ;  /* 0x0000000c0b0c7224 */ /* 0x000fe200078e0204 */
[----:B-----5:R-:W-:Y:S01]  /*0730*/  SHF.R.S32.HI R13, RZ, 0x1f, R10 ;  /* 0x0000001fff0d7819 */ /* 0x020fe2000001140a */
[----:B------:R-:W-:Y:S01]  /*0740*/  IMAD.U32 R4, R10, 0x10000, RZ ;  /* 0x000100000a047824 */ /* 0x000fe200078e00ff */
[----:B------:R-:W-:Y:S02]  /*0750*/  LOP3.LUT R19, R17, 0xffffff00, RZ, 0xc0, !PT ;  /* 0xffffff0011137812 */ /* 0x000fe400078ec0ff */
[----:B------:R-:W-:Y:S02]  /*0760*/  LOP3.LUT R13, R13, 0xffffff00, RZ, 0xc0, !PT ;  /* 0xffffff000d0d7812 */ /* 0x000fe400078ec0ff */
[----:B------:R-:W-:Y:S02]  /*0770*/  SHF.R.S32.HI R11, RZ, 0x1f, R4 ;  /* 0x0000001fff0b7819 */ /* 0x000fe40000011404 */
[----:B------:R-:W-:-:S02]  /*0780*/  LOP3.LUT R17, R15, 0xffffff00, RZ, 0xc0, !PT ;  /* 0xffffff000f117812 */ /* 0x000fc400078ec0ff */
[----:B------:R-:W-:Y:S02]  /*0790*/  SHF.R.U32.HI R4, RZ, 0x8, R10 ;  /* 0x00000008ff047819 */ /* 0x000fe4000001160a */
[----:B------:R-:W-:Y:S02]  /*07a0*/  LOP3.LUT R11, R11, 0xffffff00, RZ, 0xc0, !PT ;  /* 0xffffff000b0b7812 */ /* 0x000fe400078ec0ff */
[----:B------:R-:W-:Y:S02]  /*07b0*/  LEA.HI R19, R8, R19, RZ, 0x8 ;  /* 0x0000001308137211 */ /* 0x000fe400078f40ff */
[C---:B------:R-:W-:Y:S01]  /*07c0*/  LEA.HI R15, R10.reuse, R13, RZ, 0x8 ;  /* 0x0000000d0a0f7211 */ /* 0x040fe200078f40ff */
[----:B------:R-:W-:Y:S01]  /*07d0*/  IMAD.SHL.U32 R13, R10, 0x1000000, RZ ;  /* 0x010000000a0d7824 */ /* 0x000fe200078e00ff */
[----:B------:R-:W-:Y:S02]  /*07e0*/  SHF.R.U32.HI R16, RZ, 0x8, R8 ;  /* 0x00000008ff107819 */ /* 0x000fe40000011608 */
[----:B------:R-:W-:Y:S01]  /*07f0*/  LOP3.LUT R4, R11, 0xff, R4, 0xf8, !PT ;  /* 0x000000ff0b047812 */ /* 0x000fe200078ef804 */
[----:B------:R-:W-:Y:S01]  /*0800*/  IMAD R19, R15, R19, R12 ;  /* 0x000000130f137224 */ /* 0x000fe200078e020c */
[----:B------:R-:W-:Y:S01]  /*0810*/  LOP3.LUT R11, R17, 0xff, R16, 0xf8, !PT ;  /* 0x000000ff110b7812 */ /* 0x000fe200078ef810 */
[----:B------:R-:W-:Y:S01]  /*0820*/  IMAD.SHL.U32 R16, R8, 0x100, RZ ;  /* 0x0000010008107824 */ /* 0x000fe200078e00ff */
[----:B------:R-:W-:Y:S01]  /*0830*/  SHF.R.S32.HI R14, RZ, 0x1f, R14 ;  /* 0x0000001fff0e7819 */ /* 0x000fe2000001140e */
[----:B------:R-:W-:Y:S01]  /*0840*/  IMAD.SHL.U32 R12, R10, 0x100, RZ ;  /* 0x000001000a0c7824 */ /* 0x000fe200078e00ff */
[----:B------:R-:W-:Y:S01]  /*0850*/  SHF.R.S32.HI R13, RZ, 0x1f, R13 ;  /* 0x0000001fff0d7819 */ /* 0x000fe2000001140d */
[----:B------:R-:W-:Y:S01]  /*0860*/  IMAD R4, R4, R11, R19 ;  /* 0x0000000b04047224 */ /* 0x000fe200078e0213 */
[----:B------:R-:W-:-:S02]  /*0870*/  LOP3.LUT R15, R14, 0xffffff00, RZ, 0xc0, !PT ;  /* 0xffffff000e0f7812 */ /* 0x000fc400078ec0ff */
[----:B------:R-:W-:Y:S02]  /*0880*/  LOP3.LUT R13, R13, 0xffffff00, RZ, 0xc0, !PT ;  /* 0xffffff000d0d7812 */ /* 0x000fe400078ec0ff */
[----:B------:R-:W-:Y:S02]  /*0890*/  SHF.R.S32.HI R12, RZ, 0x1f, R12 ;  /* 0x0000001fff0c7819 */ /* 0x000fe4000001140c */
[----:B------:R-:W-:Y:S02]  /*08a0*/  SHF.R.S32.HI R16, RZ, 0x1f, R16 ;  /* 0x0000001fff107819 */ /* 0x000fe40000011410 */
[----:B------:R-:W-:Y:S02]  /*08b0*/  LOP3.LUT R14, R15, 0xff, R8, 0xf8, !PT ;  /* 0x000000ff0f0e7812 */ /* 0x000fe400078ef808 */
[----:B------:R-:W-:Y:S02]  /*08c0*/  LOP3.LUT R13, R13, 0xff, R10, 0xf8, !PT ;  /* 0x000000ff0d0d7812 */ /* 0x000fe400078ef80a */
[----:B------:R-:W-:-:S02]  /*08d0*/  SHF.R.U32.HI R8, RZ, 0x10, R8 ;  /* 0x00000010ff087819 */ /* 0x000fc40000011608 */
[----:B------:R-:W-:Y:S01]  /*08e0*/  SHF.R.U32.HI R10, RZ, 0x10, R10 ;  /* 0x00000010ff0a7819 */ /* 0x000fe2000001160a */
[----:B------:R-:W-:Y:S01]  /*08f0*/  IMAD R4, R13, R14, R4 ;  /* 0x0000000e0d047224 */ /* 0x000fe200078e0204 */
[----:B------:R-:W-:Y:S02]  /*0900*/  LOP3.LUT R15, R12, 0xffffff00, RZ, 0xc0, !PT ;  /* 0xffffff000c0f7812 */ /* 0x000fe400078ec0ff */
[----:B------:R-:W-:Y:S02]  /*0910*/  LOP3.LUT R17, R16, 0xffffff00, RZ, 0xc0, !PT ;  /* 0xffffff0010117812 */ /* 0x000fe400078ec0ff */
[----:B------:R-:W-:Y:S02]  /*0920*/  LOP3.LUT R10, R15, 0xff, R10, 0xf8, !PT ;  /* 0x000000ff0f0a7812 */ /* 0x000fe400078ef80a */
[----:B------:R-:W-:-:S05]  /*0930*/  LOP3.LUT R17, R17, 0xff, R8, 0xf8, !PT ;  /* 0x000000ff11117812 */ /* 0x000fca00078ef808 */
[----:B------:R-:W-:Y:S01]  /*0940*/  IMAD R4, R10, R17, R4 ;  /* 0x000000110a047224 */ /* 0x000fe200078e0204 */
[----:B------:R-:W-:Y:S06]  /*0950*/  BRA.U UP1, `(.L_x_29) ;  /* 0xfffffff9019c7547 */ /* 0x000fec000b83ffff */
.L_x_28:
[----:B------:R-:W-:Y:S05]  /*0960*/  BRA.U UP0, `(.L_x_30) ;  /* 0x0000000100b87547 */ /* 0x000fea000b800000 */
[----:B------:R-:W0:Y:S01]  /*0970*/  LDC.64 R2, c[0x0][0x380] ;  /* 0x0000e000ff027b82 */ /* 0x000e220000000a00 */
[----:B------:R-:W-:-:S07]  /*0980*/  VIADD R7, R6, UR4 ;  /* 0x0000000406077c36 */ /* 0x000fce0008000000 */
[----:B------:R-:W1:Y:S01]  /*0990*/  LDC.64 R8, c[0x0][0x388] ;  /* 0x0000e200ff087b82 */ /* 0x000e620000000a00 */
[----:B------:R-:W-:Y:S02]  /*09a0*/  VIADD R5, R5, UR4 ;  /* 0x0000000405057c36 */ /* 0x000fe40008000000 */
[----:B0-----:R-:W-:-:S05]  /*09b0*/  IMAD.WIDE R6, R7, 0x4, R2 ;  /* 0x0000000407067825 */ /* 0x001fca00078e0202 */
[----:B------:R-:W2:Y:S01]  /*09c0*/  LDG.E.CONSTANT R2, desc[UR10][R6.64] ;  /* 0x0000000a06027981 */ /* 0x000ea2000c1e9900 */
[----:B-1----:R-:W-:-:S05]  /*09d0*/  IMAD.WIDE R8, R5, 0x4, R8 ;  /* 0x0000000405087825 */ /* 0x002fca00078e0208 */
[----:B------:R-:W3:Y:S01]  /*09e0*/  LDG.E.CONSTANT R3, desc[UR10][R8.64] ;  /* 0x0000000a08037981 */ /* 0x000ee2000c1e9900 */
[C---:B--2---:R-:W-:Y:S01]  /*09f0*/  IMAD.U32 R5, R2.reuse, 0x10000, RZ ;  /* 0x0001000002057824 */ /* 0x044fe200078e00ff */
[----:B------:R-:W-:Y:S01]  /*0a00*/  SHF.R.S32.HI R11, RZ, 0x1f, R2 ;  /* 0x0000001fff0b7819 */ /* 0x000fe20000011402 */
[----:B------:R-:W-:-:S03]  /*0a10*/  IMAD.SHL.U32 R6, R2, 0x1000000, RZ ;  /* 0x0100000002067824 */ /* 0x000fc600078e00ff */
[----:B------:R-:W-:Y:S02]  /*0a20*/  SHF.R.S32.HI R10, RZ, 0x1f, R5 ;  /* 0x0000001fff0a7819 */ /* 0x000fe40000011405 */
[----:B------:R-:W-:Y:S01]  /*0a30*/  LOP3.LUT R11, R11, 0xffffff00, RZ, 0xc0, !PT ;  /* 0xffffff000b0b7812 */ /* 0x000fe200078ec0ff */
[----:B---3--:R-:W-:Y:S01]  /*0a40*/  IMAD.U32 R7, R3, 0x10000, RZ ;  /* 0x0001000003077824 */ /* 0x008fe200078e00ff */
[----:B------:R-:W-:Y:S02]  /*0a50*/  SHF.R.S32.HI R12, RZ, 0x1f, R3 ;  /* 0x0000001fff0c7819 */ /* 0x000fe40000011403 */
[----:B------:R-:W-:Y:S02]  /*0a60*/  SHF.R.U32.HI R5, RZ, 0x8, R2 ;  /* 0x00000008ff057819 */ /* 0x000fe40000011602 */
[----:B------:R-:W-:Y:S02]  /*0a70*/  SHF.R.S32.HI R7, RZ, 0x1f, R7 ;  /* 0x0000001fff077819 */ /* 0x000fe40000011407 */
[----:B------:R-:W-:-:S02]  /*0a80*/  LOP3.LUT R12, R12, 0xffffff00, RZ, 0xc0, !PT ;  /* 0xffffff000c0c7812 */ /* 0x000fc400078ec0ff */
[----:B------:R-:W-:Y:S02]  /*0a90*/  LOP3.LUT R10, R10, 0xffffff00, RZ, 0xc0, !PT ;  /* 0xffffff000a0a7812 */ /* 0x000fe400078ec0ff */
[----:B------:R-:W-:Y:S01]  /*0aa0*/  LOP3.LUT R9, R7, 0xffffff00, RZ, 0xc0, !PT ;  /* 0xffffff0007097812 */ /* 0x000fe200078ec0ff */
[C---:B------:R-:W-:Y:S01]  /*0ab0*/  IMAD.SHL.U32 R7, R3.reuse, 0x1000000, RZ ;  /* 0x0100000003077824 */ /* 0x040fe200078e00ff */
[----:B------:R-:W-:Y:S02]  /*0ac0*/  SHF.R.U32.HI R8, RZ, 0x8, R3 ;  /* 0x00000008ff087819 */ /* 0x000fe40000011603 */
[----:B------:R-:W-:Y:S02]  /*0ad0*/  LEA.HI R11, R2, R11, RZ, 0x8 ;  /* 0x0000000b020b7211 */ /* 0x000fe400078f40ff */
[----:B------:R-:W-:Y:S02]  /*0ae0*/  LEA.HI R12, R3, R12, RZ, 0x8 ;  /* 0x0000000c030c7211 */ /* 0x000fe400078f40ff */
[----:B------:R-:W-:-:S02]  /*0af0*/  SHF.R.S32.HI R6, RZ, 0x1f, R6 ;  /* 0x0000001fff067819 */ /* 0x000fc40000011406 */
[----:B------:R-:W-:Y:S01]  /*0b00*/  LOP3.LUT R5, R10, 0xff, R5, 0xf8, !PT ;  /* 0x000000ff0a057812 */ /* 0x000fe200078ef805 */
[----:B------:R-:W-:Y:S01]  /*0b10*/  IMAD R11, R11, R12, R4 ;  /* 0x0000000c0b0b7224 */ /* 0x000fe200078e0204 */
[----:B------:R-:W-:Y:S01]  /*0b20*/  LOP3.LUT R10, R9, 0xff, R8, 0xf8, !PT ;  /* 0x000000ff090a7812 */ /* 0x000fe200078ef808 */
[----:B------:R-:W-:Y:S01]  /*0b30*/  IMAD.SHL.U32 R4, R2, 0x100, RZ ;  /* 0x0000010002047824 */ /* 0x000fe200078e00ff */
[----:B------:R-:W-:Y:S02]  /*0b40*/  SHF.R.S32.HI R8, RZ, 0x1f, R7 ;  /* 0x0000001fff087819 */ /* 0x000fe40000011407 */
[----:B------:R-:W-:Y:S01]  /*0b50*/  LOP3.LUT R7, R6, 0xffffff00, RZ, 0xc0, !PT ;  /* 0xffffff0006077812 */ /* 0x000fe200078ec0ff */
[----:B------:R-:W-:Y:S01]  /*0b60*/  IMAD.SHL.U32 R6, R3, 0x100, RZ ;  /* 0x0000010003067824 */ /* 0x000fe200078e00ff */
[----:B------:R-:W-:Y:S01]  /*0b70*/  LOP3.LUT R8, R8, 0xffffff00, RZ, 0xc0, !PT ;  /* 0xffffff0008087812 */ /* 0x000fe200078ec0ff */
[----:B------:R-:W-:Y:S01]  /*0b80*/  IMAD R5, R5, R10, R11 ;  /* 0x0000000a05057224 */ /* 0x000fe200078e020b */
[----:B------:R-:W-:-:S02]  /*0b90*/  SHF.R.S32.HI R4, RZ, 0x1f, R4 ;  /* 0x0000001fff047819 */ /* 0x000fc40000011404 */
[----:B------:R-:W-:Y:S02]  /*0ba0*/  SHF.R.S32.HI R9, RZ, 0x1f, R6 ;  /* 0x0000001fff097819 */ /* 0x000fe40000011406 */
[--C-:B------:R-:W-:Y:S02]  /*0bb0*/  LOP3.LUT R7, R7, 0xff, R2.reuse, 0xf8, !PT ;  /* 0x000000ff07077812 */ /* 0x100fe400078ef802 */
[--C-:B------:R-:W-:Y:S02]  /*0bc0*/  LOP3.LUT R8, R8, 0xff, R3.reuse, 0xf8, !PT ;  /* 0x000000ff08087812 */ /* 0x100fe400078ef803 */
[----:B------:R-:W-:Y:S02]  /*0bd0*/  SHF.R.U32.HI R6, RZ, 0x10, R3 ;  /* 0x00000010ff067819 */ /* 0x000fe40000011603 */
[----:B------:R-:W-:Y:S01]  /*0be0*/  SHF.R.U32.HI R2, RZ, 0x10, R2 ;  /* 0x00000010ff027819 */ /* 0x000fe20000011602 */
[----:B------:R-:W-:Y:S01]  /*0bf0*/  IMAD R5, R7, R8, R5 ;  /* 0x0000000807057224 */ /* 0x000fe200078e0205 */
[----:B------:R-:W-:-:S02]  /*0c00*/  LOP3.LUT R3, R4, 0xffffff00, RZ, 0xc0, !PT ;  /* 0xffffff0004037812 */ /* 0x000fc400078ec0ff */
[----:B------:R-:W-:Y:S02]  /*0c10*/  LOP3.LUT R9, R9, 0xffffff00, RZ, 0xc0, !PT ;  /* 0xffffff0009097812 */ /* 0x000fe400078ec0ff */
[----:B------:R-:W-:Y:S02]  /*0c20*/  LOP3.LUT R2, R3, 0xff, R2, 0xf8, !PT ;  /* 0x000000ff03027812 */ /* 0x000fe400078ef802 */
[----:B------:R-:W-:-:S05]  /*0c30*/  LOP3.LUT R9, R9, 0xff, R6, 0xf8, !PT ;  /* 0x000000ff09097812 */ /* 0x000fca00078ef806 */
[----:B------:R-:W-:-:S07]  /*0c40*/  IMAD R4, R2, R9, R5 ;  /* 0x0000000902047224 */ /* 0x000fce00078e0205 */
.L_x_30:
[----:B------:R-:W-:-:S07]  /*0c50*/  I2FP.F32.S32 R4, R4 ;  /* 0x0000000400047245 */ /* 0x000fce0000201400 */
.L_x_27:
[----:B------:R-:W0:Y:S01]  /*0c60*/  LDC.64 R2, c[0x0][0x390] ;  /* 0x0000e400ff027b82 */ /* 0x000e220000000a00 */
[----:B------:R-:W1:Y:S02]  /*0c70*/  LDCU UR4, c[0x0][0x3a4] ;  /* 0x00007480ff0477ac */ /* 0x000e640008000800 */
[----:B-1----:R-:W-:-:S04]  /*0c80*/  FMUL R4, R4, UR4 ;  /* 0x0000000404047c20 */ /* 0x002fc80008400000 */
[----:B------:R-:W-:Y:S01]  /*0c90*/  FMUL R5, R4, UR4 ;  /* 0x0000000404057c20 */ /* 0x000fe20008400000 */
[----:B0-----:R-:W-:-:S05]  /*0ca0*/  IMAD.WIDE R2, R0, 0x4, R2 ;  /* 0x0000000400027825 */ /* 0x001fca00078e0202 */
[----:B------:R-:W-:Y:S01]  /*0cb0*/  STG.E desc[UR10][R2.64], R5 ;  /* 0x0000000502007986 */ /* 0x000fe2000c10190a */
[----:B------:R-:W-:Y:S05]  /*0cc0*/  EXIT ;  /* 0x000000000000794d */ /* 0x000fea0003800000 */
.L_x_31:
        /* <DEDUP_REMOVED lines=11> */
.L_x_45:


//--------------------- .text.binary_ip_asymmetric --------------------------
	.section	.text.binary_ip_asymmetric,"ax",@progbits
	.align	128
        .global         binary_ip_asymmetric
        .type           binary_ip_asymmetric,@function
        .size           binary_ip_asymmetric,(.L_x_46 - binary_ip_asymmetric)
        .other          binary_ip_asymmetric,@"STO_CUDA_ENTRY STV_DEFAULT"
binary_ip_asymmetric:
.text.binary_ip_asymmetric:
        /* <DEDUP_REMOVED lines=12> */
[----:B------:R-:W-:Y:S02]  /*00c0*/  IABS R8, R5 ;  /* 0x0000000500087213 */ /* 0x000fe40000000000 */
        /* <DEDUP_REMOVED lines=8> */
[----:B------:R-:W-:-:S04]  /*0150*/  IMAD R9, R4, R7, RZ ;  /* 0x0000000704097224 */ /* 0x000fc800078e02ff */
[----:B------:R-:W-:-:S04]  /*0160*/  IMAD.HI.U32 R3, R3, R9, R2 ;  /* 0x0000000903037227 */ /* 0x000fc800078e0002 */
[----:B------:R-:W-:Y:S02]  /*0170*/  IMAD.MOV.U32 R9, RZ, RZ, RZ ;  /* 0x000000ffff097224 */ /* 0x000fe400078e00ff */
[----:B------:R-:W-:Y:S02]  /*0180*/  IMAD.HI.U32 R4, R3, R8, RZ ;  /* 0x0000000803047227 */ /* 0x000fe400078e00ff */
[----:B------:R-:W0:Y:S02]  /*0190*/  LDC.64 R2, c[0x0][0x390] ;  /* 0x0000e400ff027b82 */ /* 0x000e240000000a00 */
[----:B------:R-:W-:-:S04]  /*01a0*/  IMAD.MOV R0, RZ, RZ, -R4 ;  /* 0x000000ffff007224 */ /* 0x000fc800078e0a04 */
[----:B------:R-:W-:-:S05]  /*01b0*/  IMAD R0, R7, R0, R8 ;  /* 0x0000000007007224 */ /* 0x000fca00078e0208 */
[----:B------:R-:W-:-:S13]  /*01c0*/  ISETP.GT.U32.AND P1, PT, R7, R0, PT ;  /* 0x000000000700720c */ /* 0x000fda0003f24070 */
[----:B------:R-:W-:Y:S02]  /*01d0*/  @!P1 IMAD.IADD R0, R0, 0x1, -R7 ;  /* 0x0000000100009824 */ /* 0x000fe400078e0a07 */
[----:B------:R-:W-:Y:S01]  /*01e0*/  @!P1 VIADD R4, R4, 0x1 ;  /* 0x0000000104049836 */ /* 0x000fe20000000000 */
[----:B------:R-:W-:Y:S01]  /*01f0*/  ISETP.NE.AND P1, PT, R6, RZ, PT ;  /* 0x000000ff0600720c */ /* 0x000fe20003f25270 */
[C---:B0-----:R-:W-:Y:S01]  /*0200*/  IMAD.WIDE R2, R5.reuse, 0x4, R2 ;  /* 0x0000000405027825 */ /* 0x041fe200078e0202 */
[----:B------:R-:W-:Y:S02]  /*0210*/  ISETP.GE.U32.AND P0, PT, R0, R7, PT ;  /* 0x000000070000720c */ /* 0x000fe40003f06070 */
[----:B------:R-:W-:-:S04]  /*0220*/  LOP3.LUT R0, R5, R6, RZ, 0x3c, !PT ;  /* 0x0000000605007212 */ /* 0x000fc800078e3cff */
[----:B------:R-:W-:-:S07]  /*0230*/  ISETP.GE.AND P2, PT, R0, RZ, PT ;  /* 0x000000ff0000720c */ /* 0x000fce0003f46270 */
        /* <DEDUP_REMOVED lines=8> */
[----:B------:R-:W-:Y:S02]  /*02c0*/  USHF.R.S32.HI UR4, URZ, 0x1f, UR5 ;  /* 0x0000001fff047899 */ /* 0x000fe40008011405 */
[----:B------:R-:W-:Y:S01]  /*02d0*/  IMAD R0, R0, UR5, RZ ;  /* 0x0000000500007c24 */ /* 0x000fe2000f8e02ff */
[----:B------:R-:W1:Y:S01]  /*02e0*/  LDCU UR10, c[0x0][0x398] ;  /* 0x00007300ff0a77ac */ /* 0x000e620008000800 */
[----:B------:R-:W-:Y:S02]  /*02f0*/  IMAD.MOV.U32 R9, RZ, RZ, RZ ;  /* 0x000000ffff097224 */ /* 0x000fe400078e00ff */
[----:B------:R-:W-:Y:S01]  /*0300*/  IMAD.MOV.U32 R19, RZ, RZ, 0xf ;  /* 0x0000000fff137424 */ /* 0x000fe200078e00ff */
[----:B------:R-:W-:Y:S01]  /*0310*/  ULEA.HI UR4, UR4, UR5, URZ, 0x5 ;  /* 0x0000000504047291 */ /* 0x000fe2000f8f28ff */
[--C-:B------:R-:W-:Y:S01]  /*0320*/  SHF.R.S32.HI R8, RZ, 0x1f, R0.reuse ;  /* 0x0000001fff087819 */ /* 0x100fe20000011400 */
[----:B------:R-:W-:Y:S01]  /*0330*/  IMAD.MOV.U32 R10, RZ, RZ, R0 ;  /* 0x000000ffff0a7224 */ /* 0x000fe200078e0000 */
[----:B------:R-:W2:Y:S01]  /*0340*/  LDCU.64 UR8, c[0x0][0x380] ;  /* 0x00007000ff0877ac */ /* 0x000ea20008000a00 */
[----:B------:R-:W-:-:S04]  /*0350*/  USHF.R.S32.HI UR4, URZ, 0x5, UR4 ;  /* 0x00000005ff047899 */ /* 0x000fc80008011404 */
[----:B------:R-:W-:Y:S02]  /*0360*/  UIADD3 UR5, UPT, UPT, -UR4, URZ, URZ ;  /* 0x000000ff04057290 */ /* 0x000fe4000fffe1ff */
[----:B------:R-:W-:-:S10]  /*0370*/  IMAD R11, R6, UR4, RZ ;  /* 0x00000004060b7c24 */ /* 0x000fd4000f8e02ff */
.L_x_33:
[----:B------:R-:W-:Y:S02]  /*0380*/  VIADD R17, R19, 0xfffffff1 ;  /* 0xfffffff113117836 */ /* 0x000fe40000000000 */
[----:B0-----:R-:W-:-:S03]  /*0390*/  IMAD.WIDE R12, R11, 0x4, R4 ;  /* 0x000000040b0c7825 */ /* 0x001fc600078e0204 */
[----:B-1----:R-:W-:Y:S01]  /*03a0*/  ISETP.GE.AND P1, PT, R17, UR10, PT ;  /* 0x0000000a11007c0c */ /* 0x002fe2000bf26270 */
[----:B------:R-:W-:Y:S02]  /*03b0*/  VIADD R6, R19, 0xfffffff2 ;  /* 0xfffffff213067836 */ /* 0x000fe40000000000 */
[----:B------:R0:W3:Y:S10]  /*03c0*/  LDG.E.CONSTANT R12, desc[UR6][R12.64] ;  /* 0x000000060c0c7981 */ /* 0x0000f4000c1e9900 */
[----:B------:R-:W1:Y:S01]  /*03d0*/  @!P1 LDC.64 R14, c[0x0][0x380] ;  /* 0x0000e000ff0e9b82 */ /* 0x000e620000000a00 */
[----:B------:R-:W-:-:S02]  /*03e0*/  IADD3 R7, P0, PT, R17, R10, RZ ;  /* 0x0000000a11077210 */ /* 0x000fc40007f1e0ff */
[----:B------:R-:W-:Y:S02]  /*03f0*/  ISETP.GE.AND P3, PT, R6, UR10, PT ;  /* 0x0000000a06007c0c */ /* 0x000fe4000bf66270 */
[----:B------:R-:W-:Y:S02]  /*0400*/  LEA.HI.X.SX32 R16, R17, R8, 0x1, P0 ;  /* 0x0000000811107211 */ /* 0x000fe400000f0eff */
[----:B--2---:R-:W-:-:S04]  /*0410*/  LEA R6, P0, R7, UR8, 0x2 ;  /* 0x0000000807067c11 */ /* 0x004fc8000f8010ff */
[----:B------:R-:W-:-:S05]  /*0420*/  LEA.HI.X R7, R7, UR9, R16, 0x2, P0 ;  /* 0x0000000907077c11 */ /* 0x000fca00080f1410 */
[----:B------:R-:W2:Y:S01]  /*0430*/  @!P3 LDG.E.CONSTANT R17, desc[UR6][R6.64+0x4] ;  /* 0x000004060611b981 */ /* 0x000ea2000c1e9900 */
[----:B-1----:R-:W-:-:S06]  /*0440*/  @!P1 IMAD.WIDE R14, R0, 0x4, R14 ;  /* 0x00000004000e9825 */ /* 0x002fcc00078e020e */
[----:B------:R-:W4:Y:S01]  /*0450*/  @!P1 LDG.E.CONSTANT R15, desc[UR6][R14.64] ;  /* 0x000000060e0f9981 */ /* 0x000f22000c1e9900 */
[C---:B------:R-:W-:Y:S02]  /*0460*/  VIADD R16, R19.reuse, 0xfffffff3 ;  /* 0xfffffff313107836 */ /* 0x040fe40000000000 */
[----:B0-----:R-:W-:-:S03]  /*0470*/  VIADD R13, R19, 0xfffffff4 ;  /* 0xfffffff4130d7836 */ /* 0x001fc60000000000 */
[----:B------:R-:W-:Y:S02]  /*0480*/  ISETP.GE.AND P4, PT, R16, UR10, PT ;  /* 0x0000000a10007c0c */ /* 0x000fe4000bf86270 */
[----:B------:R-:W-:Y:S01]  /*0490*/  ISETP.GE.AND P2, PT, R13, UR10, PT ;  /* 0x0000000a0d007c0c */ /* 0x000fe2000bf46270 */
[----:B------:R-:W-:-:S05]  /*04a0*/  VIADD R13, R19, 0xfffffff5 ;  /* 0xfffffff5130d7836 */ /* 0x000fca0000000000 */
[----:B------:R-:W-:-:S05]  /*04b0*/  ISETP.GE.AND P6, PT, R13, UR10, PT ;  /* 0x0000000a0d007c0c */ /* 0x000fca000bfc6270 */
[----:B------:R-:W5:Y:S01]  /*04c0*/  @!P4 LDG.E.CONSTANT R20, desc[UR6][R6.64+0x8] ;  /* 0x000008060614c981 */ /* 0x000f62000c1e9900 */
[----:B------:R-:W-:-:S03]  /*04d0*/  VIADD R13, R19, 0xfffffff6 ;  /* 0xfffffff6130d7836 */ /* 0x000fc60000000000 */
[----:B------:R-:W5:Y:S02]  /*04e0*/  @!P2 LDG.E.CONSTANT R16, desc[UR6][R6.64+0xc] ;  /* 0x00000c060610a981 */ /* 0x000f64000c1e9900 */
[----:B------:R-:W-:Y:S02]  /*04f0*/  ISETP.GE.AND P5, PT, R13, UR10, PT ;  /* 0x0000000a0d007c0c */ /* 0x000fe4000bfa6270 */
[----:B------:R-:W5:Y:S01]  /*0500*/  @!P6 LDG.E.CONSTANT R14, desc[UR6][R6.64+0x10] ;  /* 0x00001006060ee981 */ /* 0x000f62000c1e9900 */
[----:B---3--:R-:W-:-:S04]  /*0510*/  @!P1 LOP3.LUT R13, R12, 0x1, RZ, 0xc0, !PT ;  /* 0x000000010c0d9812 */ /* 0x008fc800078ec0ff */
[----:B------:R-:W-:Y:S01]  /*0520*/  @!P1 ISETP.NE.U32.AND P0, PT, R13, 0x1, PT ;  /* 0x000000010d00980c */ /* 0x000fe20003f05070 */
[----:B------:R-:W-:-:S03]  /*0530*/  VIADD R13, R19, 0xfffffff7 ;  /* 0xfffffff7130d7836 */ /* 0x000fc60000000000 */
[----:B----4-:R-:W-:Y:S02]  /*0540*/  @!P1 FSEL R18, R15, -R15, !P0 ;  /* 0x8000000f0f129208 */ /* 0x010fe40004000000 */
[----:B------:R-:W-:Y:S01]  /*0550*/  ISETP.GE.AND P0, PT, R13, UR10, PT ;  /* 0x0000000a0d007c0c */ /* 0x000fe2000bf06270 */
[----:B------:R-:W3:Y:S01]  /*0560*/  @!P5 LDG.E.CONSTANT R15, desc[UR6][R6.64+0x14] ;  /* 0x00001406060fd981 */ /* 0x000ee2000c1e9900 */
[----:B------:R-:W-:Y:S02]  /*0570*/  VIADD R13, R19, 0xfffffff8 ;  /* 0xfffffff8130d7836 */ /* 0x000fe40000000000 */
[----:B------:R-:W-:Y:S01]  /*0580*/  @!P1 FADD R9, R9, R18 ;  /* 0x0000001209099221 */ /* 0x000fe20000000000 */
[----:B------:R-:W-:-:S04]  /*0590*/  @!P3 LOP3.LUT P1, RZ, R12, 0x2, RZ, 0xc0, !PT ;  /* 0x000000020cffb812 */ /* 0x000fc8000782c0ff */
[----:B--2---:R-:W-:Y:S02]  /*05a0*/  @!P3 FSEL R18, -R17, R17, !P1 ;  /* 0x000000111112b208 */ /* 0x004fe40004800100 */
[----:B------:R-:W-:Y:S02]  /*05b0*/  ISETP.GE.AND P1, PT, R13, UR10, PT ;  /* 0x0000000a0d007c0c */ /* 0x000fe4000bf26270 */
[----:B------:R-:W2:Y:S11]  /*05c0*/  @!P0 LDG.E.CONSTANT R17, desc[UR6][R6.64+0x18] ;  /* 0x0000180606118981 */ /* 0x000eb6000c1e9900 */
[----:B------:R-:W4:Y:S01]  /*05d0*/  @!P1 LDG.E.CONSTANT R13, desc[UR6][R6.64+0x1c] ;  /* 0x00001c06060d9981 */ /* 0x000f22000c1e9900 */
[----:B------:R-:W-:Y:S01]  /*05e0*/  @!P3 FADD R9, R9, R18 ;  /* 0x000000120909b221 */ /* 0x000fe20000000000 */
[----:B------:R-:W-:Y:S01]  /*05f0*/  @!P4 LOP3.LUT P3, RZ, R12, 0x4, RZ, 0xc0, !PT ;  /* 0x000000040cffc812 */ /* 0x000fe2000786c0ff */
[----:B------:R-:W-:-:S03]  /*0600*/  VIADD R18, R19, 0xfffffff9 ;  /* 0xfffffff913127836 */ /* 0x000fc60000000000 */
[----:B-----5:R-:W-:Y:S02]  /*0610*/  @!P4 FSEL R20, -R20, R20, !P3 ;  /* 0x000000141414c208 */ /* 0x020fe40005800100 */
[----:B------:R-:W-:-:S03]  /*0620*/  @!P2 LOP3.LUT P3, RZ, R12, 0x8, RZ, 0xc0, !PT ;  /* 0x000000080cffa812 */ /* 0x000fc6000786c0ff */
[----:B------:R-:W-:Y:S01]  /*0630*/  @!P4 FADD R9, R9, R20 ;  /* 0x000000140909c221 */ /* 0x000fe20000000000 */
[----:B------:R-:W-:Y:S01]  /*0640*/  ISETP.GE.AND P4, PT, R18, UR10, PT ;  /* 0x0000000a12007c0c */ /* 0x000fe2000bf86270 */
[----:B------:R-:W-:Y:S01]  /*0650*/  VIADD R18, R19, 0xfffffffa ;  /* 0xfffffffa13127836 */ /* 0x000fe20000000000 */
[----:B------:R-:W-:-:S04]  /*0660*/  @!P2 FSEL R16, -R16, R16, !P3 ;  /* 0x000000101010a208 */ /* 0x000fc80005800100 */
[----:B------:R-:W-:Y:S01]  /*0670*/  ISETP.GE.AND P3, PT, R18, UR10, PT ;  /* 0x0000000a12007c0c */ /* 0x000fe2000bf66270 */
[----:B------:R-:W-:Y:S01]  /*0680*/  @!P2 FADD R9, R9, R16 ;  /* 0x000000100909a221 */ /* 0x000fe20000000000 */
[----:B------:R-:W-:Y:S01]  /*0690*/  @!P6 LOP3.LUT P2, RZ, R12, 0x10, RZ, 0xc0, !PT ;  /* 0x000000100cffe812 */ /* 0x000fe2000784c0ff */
[----:B------:R-:W-:-:S03]  /*06a0*/  VIADD R16, R19, 0xfffffffb ;  /* 0xfffffffb13107836 */ /* 0x000fc60000000000 */
[----:B------:R-:W-:Y:S01]  /*06b0*/  @!P6 FSEL R14, -R14, R14, !P2 ;  /* 0x0000000e0e0ee208 */ /* 0x000fe20005000100 */
[----:B------:R-:W5:Y:S01]  /*06c0*/  @!P4 LDG.E.CONSTANT R21, desc[UR6][R6.64+0x20] ;  /* 0x000020060615c981 */ /* 0x000f62000c1e9900 */
[----:B------:R-:W-:Y:S01]  /*06d0*/  ISETP.GE.AND P2, PT, R16, UR10, PT ;  /* 0x0000000a10007c0c */ /* 0x000fe2000bf46270 */
[----:B------:R-:W-:Y:S02]  /*06e0*/  VIADD R18, R19, 0xfffffffc ;  /* 0xfffffffc13127836 */ /* 0x000fe40000000000 */
[----:B------:R-:W-:Y:S01]  /*06f0*/  @!P6 FADD R9, R9, R14 ;  /* 0x0000000e0909e221 */ /* 0x000fe20000000000 */
[----:B------:R-:W-:Y:S01]  /*0700*/  @!P5 LOP3.LUT P6, RZ, R12, 0x20, RZ, 0xc0, !PT ;  /* 0x000000200cffd812 */ /* 0x000fe200078cc0ff */
[----:B------:R-:W5:Y:S03]  /*0710*/  @!P3 LDG.E.CONSTANT R14, desc[UR6][R6.64+0x24] ;  /* 0x00002406060eb981 */ /* 0x000f66000c1e9900 */
[----:B---3--:R-:W-:-:S02]  /*0720*/  @!P5 FSEL R16, -R15, R15, !P6 ;  /* 0x0000000f0f10d208 */ /* 0x008fc40007000100 */
[----:B------:R-:W-:-:S03]  /*0730*/  ISETP.GE.AND P6, PT, R18, UR10, PT ;  /* 0x0000000a12007c0c */ /* 0x000fc6000bfc6270 */
[----:B------:R-:W3:Y:S01]  /*0740*/  @!P2 LDG.E.CONSTANT R18, desc[UR6][R6.64+0x28] ;  /* 0x000028060612a981 */ /* 0x000ee2000c1e9900 */
[----:B------:R-:W-:Y:S01]  /*0750*/  @!P5 FADD R9, R9, R16 ;  /* 0x000000100909d221 */ /* 0x000fe20000000000 */
[----:B------:R-:W-:Y:S01]  /*0760*/  @!P0 LOP3.LUT P5, RZ, R12, 0x40, RZ, 0xc0, !PT ;  /* 0x000000400cff8812 */ /* 0x000fe200078ac0ff */
[----:B------:R-:W-:-:S03]  /*0770*/  VIADD R15, R19, 0xfffffffd ;  /* 0xfffffffd130f7836 */ /* 0x000fc60000000000 */
[----:B--2---:R-:W-:Y:S02]  /*0780*/  @!P0 FSEL R20, -R17, R17, !P5 ;  /* 0x0000001111148208 */ /* 0x004fe40006800100 */
[----:B------:R-:W-:Y:S02]  /*0790*/  ISETP.GE.AND P5, PT, R15, UR10, PT ;  /* 0x0000000a0f007c0c */ /* 0x000fe4000bfa6270 */
[----:B------:R-:W2:Y:S01]  /*07a0*/  @!P6 LDG.E.CONSTANT R16, desc[UR6][R6.64+0x2c] ;  /* 0x00002c060610e981 */ /* 0x000ea2000c1e9900 */
[----:B------:R-:W-:Y:S02]  /*07b0*/  VIADD R15, R19, 0xfffffffe ;  /* 0xfffffffe130f7836 */ /* 0x000fe40000000000 */
[----:B------:R-:W-:Y:S01]  /*07c0*/  @!P0 FADD R9, R9, R20 ;  /* 0x0000001409098221 */ /* 0x000fe20000000000 */
[----:B------:R-:W-:-:S04]  /*07d0*/  @!P1 LOP3.LUT P0, RZ, R12, 0x80, RZ, 0xc0, !PT ;  /* 0x000000800cff9812 */ /* 0x000fc8000780c0ff */
[----:B----4-:R-:W-:Y:S02]  /*07e0*/  @!P1 FSEL R20, -R13, R13, !P0 ;  /* 0x0000000d0d149208 */ /* 0x010fe40004000100 */
[----:B------:R-:W-:Y:S02]  /*07f0*/  ISETP.GE.AND P0, PT, R15, UR10, PT ;  /* 0x0000000a0f007c0c */ /* 0x000fe4000bf06270 */
[----:B------:R-:W4:Y:S11]  /*0800*/  @!P5 LDG.E.CONSTANT R15, desc[UR6][R6.64+0x30] ;  /* 0x00003006060fd981 */ /* 0x000f36000c1e9900 */
[----:B------:R-:W4:Y:S01]  /*0810*/  @!P0 LDG.E.CONSTANT R13, desc[UR6][R6.64+0x34] ;  /* 0x00003406060d8981 */ /* 0x000f22000c1e9900 */
[----:B------:R-:W-:Y:S01]  /*0820*/  @!P1 FADD R9, R9, R20 ;  /* 0x0000001409099221 */ /* 0x000fe20000000000 */
[----:B------:R-:W-:Y:S01]  /*0830*/  @!P4 LOP3.LUT P1, RZ, R12, 0x100, RZ, 0xc0, !PT ;  /* 0x000001000cffc812 */ /* 0x000fe2000782c0ff */
[----:B------:R-:W-:-:S03]  /*0840*/  VIADD R17, R19, 0xffffffff ;  /* 0xffffffff13117836 */ /* 0x000fc60000000000 */
[----:B-----5:R-:W-:Y:S02]  /*0850*/  @!P4 FSEL R20, -R21, R21, !P1 ;  /* 0x000000151514c208 */ /* 0x020fe40004800100 */
[----:B------:R-:W-:-:S03]  /*0860*/  @!P3 LOP3.LUT P1, RZ, R12, 0x200, RZ, 0xc0, !PT ;  /* 0x000002000cffb812 */ /* 0x000fc6000782c0ff */
[----:B------:R-:W-:Y:S01]  /*0870*/  @!P4 FADD R9, R9, R20 ;  /* 0x000000140909c221 */ /* 0x000fe20000000000 */
[----:B------:R-:W-:Y:S02]  /*0880*/  @!P3 FSEL R14, -R14, R14, !P1 ;  /* 0x0000000e0e0eb208 */ /* 0x000fe40004800100 */
[----:B------:R-:W-:Y:S02]  /*0890*/  ISETP.GE.AND P4, PT, R17, UR10, PT ;  /* 0x0000000a11007c0c */ /* 0x000fe4000bf86270 */
[----:B------:R-:W-:Y:S01]  /*08a0*/  @!P2 LOP3.LUT P1, RZ, R12, 0x400, RZ, 0xc0, !PT ;  /* 0x000004000cffa812 */ /* 0x000fe2000782c0ff */
[----:B------:R-:W-:Y:S01]  /*08b0*/  @!P3 FADD R9, R9, R14 ;  /* 0x0000000e0909b221 */ /* 0x000fe20000000000 */
[C---:B------:R-:W-:Y:S01]  /*08c0*/  VIADD R14, R19.reuse, 0x1 ;  /* 0x00000001130e7836 */ /* 0x040fe20000000000 */
[----:B------:R-:W-:-:S08]  /*08d0*/  ISETP.GE.AND P3, PT, R19, UR10, PT ;  /* 0x0000000a13007c0c */ /* 0x000fd0000bf66270 */
[----:B------:R-:W5:Y:S01]  /*08e0*/  @!P4 LDG.E.CONSTANT R17, desc[UR6][R6.64+0x38] ;  /* 0x000038060611c981 */ /* 0x000f62000c1e9900 */
[----:B---3--:R-:W-:Y:S02]  /*08f0*/  @!P2 FSEL R18, -R18, R18, !P1 ;  /* 0x000000121212a208 */ /* 0x008fe40004800100 */
[----:B------:R-:W-:Y:S01]  /*0900*/  ISETP.GE.AND P1, PT, R14, UR10, PT ;  /* 0x0000000a0e007c0c */ /* 0x000fe2000bf26270 */
[----:B------:R-:W-:Y:S02]  /*0910*/  VIADD R14, R19, 0x2 ;  /* 0x00000002130e7836 */ /* 0x000fe40000000000 */
[----:B------:R-:W-:Y:S01]  /*0920*/  @!P2 FADD R9, R9, R18 ;  /* 0x000000120909a221 */ /* 0x000fe20000000000 */
[----:B------:R-:W-:Y:S01]  /*0930*/  @!P6 LOP3.LUT P2, RZ, R12, 0x800, RZ, 0xc0, !PT ;  /* 0x000008000cffe812 */ /* 0x000fe2000784c0ff */
[----:B------:R-:W3:Y:S03]  /*0940*/  @!P3 LDG.E.CONSTANT R18, desc[UR6][R6.64+0x3c] ;  /* 0x00003c060612b981 */ /* 0x000ee6000c1e9900 */
[----:B--2---:R-:W-:-:S02]  /*0950*/  @!P6 FSEL R16, -R16, R16, !P2 ;  /* 0x000000101010e208 */ /* 0x004fc40005000100 */
[----:B------:R-:W-:-:S03]  /*0960*/  ISETP.GE.AND P2, PT, R14, UR10, PT ;  /* 0x0000000a0e007c0c */ /* 0x000fc6000bf46270 */
[----:B------:R-:W2:Y:S01]  /*0970*/  @!P1 LDG.E.CONSTANT R20, desc[UR6][R6.64+0x40] ;  /* 0x0000400606149981 */ /* 0x000ea2000c1e9900 */
[----:B------:R-:W-:Y:S01]  /*0980*/  @!P6 FADD R9, R9, R16 ;  /* 0x000000100909e221 */ /* 0x000fe20000000000 */
[----:B------:R-:W-:Y:S01]  /*0990*/  @!P5 LOP3.LUT P6, RZ, R12, 0x1000, RZ, 0xc0, !PT ;  /* 0x000010000cffd812 */ /* 0x000fe200078cc0ff */
[----:B------:R-:W-:-:S03]  /*09a0*/  VIADD R16, R19, 0x3 ;  /* 0x0000000313107836 */ /* 0x000fc60000000000 */
[----:B----4-:R-:W-:Y:S02]  /*09b0*/  @!P5 FSEL R14, -R15, R15, !P6 ;  /* 0x0000000f0f0ed208 */ /* 0x010fe40007000100 */
[----:B------:R-:W-:Y:S02]  /*09c0*/  ISETP.GE.AND P6, PT, R16, UR10, PT ;  /* 0x0000000a10007c0c */ /* 0x000fe4000bfc6270 */
[----:B------:R-:W4:Y:S01]  /*09d0*/  @!P2 LDG.E.CONSTANT R15, desc[UR6][R6.64+0x44] ;  /* 0x00004406060fa981 */ /* 0x000f22000c1e9900 */
[----:B------:R-:W-:Y:S01]  /*09e0*/  @!P5 FADD R9, R9, R14 ;  /* 0x0000000e0909d221 */ /* 0x000fe20000000000 */
[----:B------:R-:W-:Y:S01]  /*09f0*/  @!P0 LOP3.LUT P5, RZ, R12, 0x2000, RZ, 0xc0, !PT ;  /* 0x000020000cff8812 */ /* 0x000fe200078ac0ff */
[----:B------:R-:W-:-:S03]  /*0a00*/  VIADD R14, R19, 0x4 ;  /* 0x00000004130e7836 */ /* 0x000fc60000000000 */
[----:B------:R-:W-:Y:S02]  /*0a10*/  @!P0 FSEL R16, -R13, R13, !P5 ;  /* 0x0000000d0d108208 */ /* 0x000fe40006800100 */
[----:B------:R-:W-:-:S03]  /*0a20*/  ISETP.GE.AND P5, PT, R14, UR10, PT ;  /* 0x0000000a0e007c0c */ /* 0x000fc6000bfa6270 */
[----:B------:R-:W4:Y:S10]  /*0a30*/  @!P6 LDG.E.CONSTANT R14, desc[UR6][R6.64+0x48] ;  /* 0x00004806060ee981 */ /* 0x000f34000c1e9900 */
[----:B------:R-:W4:Y:S01]  /*0a40*/  @!P5 LDG.E.CONSTANT R13, desc[UR6][R6.64+0x4c] ;  /* 0x00004c06060dd981 */ /* 0x000f22000c1e9900 */
[----:B------:R-:W-:Y:S01]  /*0a50*/  @!P0 FADD R9, R9, R16 ;  /* 0x0000001009098221 */ /* 0x000fe20000000000 */
[----:B------:R-:W-:-:S04]  /*0a60*/  @!P4 LOP3.LUT P0, RZ, R12, 0x4000, RZ, 0xc0, !PT ;  /* 0x000040000cffc812 */ /* 0x000fc8000780c0ff */
[----:B-----5:R-:W-:Y:S01]  /*0a70*/  @!P4 FSEL R16, -R17, R17, !P0 ;  /* 0x000000111110c208 */ /* 0x020fe20004000100 */
[----:B------:R-:W-:Y:S01]  /*0a80*/  VIADD R17, R19, 0x5 ;  /* 0x0000000513117836 */ /* 0x000fe20000000000 */
[----:B------:R-:W-:-:S03]  /*0a90*/  @!P3 LOP3.LUT P0, RZ, R12, 0x8000, RZ, 0xc0, !PT ;  /* 0x000080000cffb812 */ /* 0x000fc6000780c0ff */
[----:B------:R-:W-:Y:S01]  /*0aa0*/  @!P4 FADD R9, R9, R16 ;  /* 0x000000100909c221 */ /* 0x000fe20000000000 */
[----:B------:R-:W-:Y:S01]  /*0ab0*/  @!P1 LOP3.LUT P4, RZ, R12, 0x10000, RZ, 0xc0, !PT ;  /* 0x000100000cff9812 */ /* 0x000fe2000788c0ff */
[----:B------:R-:W-:Y:S01]  /*0ac0*/  VIADD R16, R19, 0x6 ;  /* 0x0000000613107836 */ /* 0x000fe20000000000 */
[----:B---3--:R-:W-:Y:S02]  /*0ad0*/  @!P3 FSEL R18, -R18, R18, !P0 ;  /* 0x000000121212b208 */ /* 0x008fe40004000100 */
[----:B------:R-:W-:Y:S01]  /*0ae0*/  ISETP.GE.AND P0, PT, R17, UR10, PT ;  /* 0x0000000a11007c0c */ /* 0x000fe2000bf06270 */
[----:B------:R-:W-:Y:S02]  /*0af0*/  VIADD R17, R19, 0x7 ;  /* 0x0000000713117836 */ /* 0x000fe40000000000 */
[----:B------:R-:W-:Y:S01]  /*0b00*/  @!P3 FADD R9, R9, R18 ;  /* 0x000000120909b221 */ /* 0x000fe20000000000 */
[----:B------:R-:W-:Y:S02]  /*0b10*/  ISETP.GE.AND P3, PT, R16, UR10, PT ;  /* 0x0000000a10007c0c */ /* 0x000fe4000bf66270 */
[----:B--2---:R-:W-:-:S02]  /*0b20*/  @!P1 FSEL R20, -R20, R20, !P4 ;  /* 0x0000001414149208 */ /* 0x004fc40006000100 */
[C---:B------:R-:W-:Y:S01]  /*0b30*/  @!P2 LOP3.LUT P4, RZ, R12.reuse, 0x20000, RZ, 0xc0, !PT ;  /* 0x000200000cffa812 */ /* 0x040fe2000788c0ff */
[----:B------:R-:W-:Y:S02]  /*0b40*/  VIADD R18, R19, 0x8 ;  /* 0x0000000813127836 */ /* 0x000fe40000000000 */
[----:B------:R-:W-:Y:S01]  /*0b50*/  @!P1 FADD R9, R9, R20 ;  /* 0x0000001409099221 */ /* 0x000fe20000000000 */
[----:B----4-:R-:W-:Y:S02]  /*0b60*/  @!P2 FSEL R16, -R15, R15, !P4 ;  /* 0x0000000f0f10a208 */ /* 0x010fe40006000100 */
[----:B------:R-:W-:Y:S01]  /*0b70*/  ISETP.GE.AND P4, PT, R17, UR10, PT ;  /* 0x0000000a11007c0c */ /* 0x000fe2000bf86270 */
[----:B------:R-:W2:Y:S01]  /*0b80*/  @!P0 LDG.E.CONSTANT R15, desc[UR6][R6.64+0x50] ;  /* 0x00005006060f8981 */ /* 0x000ea2000c1e9900 */
[----:B------:R-:W-:Y:S02]  /*0b90*/  VIADD R17, R19, 0x9 ;  /* 0x0000000913117836 */ /* 0x000fe40000000000 */
[----:B------:R-:W-:Y:S01]  /*0ba0*/  @!P2 FADD R9, R9, R16 ;  /* 0x000000100909a221 */ /* 0x000fe20000000000 */
[----:B------:R-:W-:Y:S01]  /*0bb0*/  @!P6 LOP3.LUT P2, RZ, R12, 0x40000, RZ, 0xc0, !PT ;  /* 0x000400000cffe812 */ /* 0x000fe2000784c0ff */
[----:B------:R-:W3:Y:S01]  /*0bc0*/  @!P3 LDG.E.CONSTANT R16, desc[UR6][R6.64+0x54] ;  /* 0x000054060610b981 */ /* 0x000ee2000c1e9900 */
[----:B------:R-:W-:-:S02]  /*0bd0*/  ISETP.GE.AND P1, PT, R18, UR10, PT ;  /* 0x0000000a12007c0c */ /* 0x000fc4000bf26270 */
[----:B------:R-:W-:Y:S02]  /*0be0*/  @!P6 FSEL R14, -R14, R14, !P2 ;  /* 0x0000000e0e0ee208 */ /* 0x000fe40005000100 */
[----:B------:R-:W-:Y:S02]  /*0bf0*/  ISETP.GE.AND P2, PT, R17, UR10, PT ;  /* 0x0000000a11007c0c */ /* 0x000fe4000bf46270 */
[----:B------:R-:W4:Y:S01]  /*0c00*/  @!P4 LDG.E.CONSTANT R17, desc[UR6][R6.64+0x58] ;  /* 0x000058060611c981 */ /* 0x000f22000c1e9900 */
[----:B------:R-:W-:Y:S01]  /*0c10*/  @!P6 FADD R9, R9, R14 ;  /* 0x0000000e0909e221 */ /* 0x000fe20000000000 */
[----:B------:R-:W-:Y:S01]  /*0c20*/  @!P5 LOP3.LUT P6, RZ, R12, 0x80000, RZ, 0xc0, !PT ;  /* 0x000800000cffd812 */ /* 0x000fe200078cc0ff */
[----:B------:R-:W-:-:S04]  /*0c30*/  VIADD R20, R19, 0xa ;  /* 0x0000000a13147836 */ /* 0x000fc80000000000 */
[----:B------:R-:W5:Y:S01]  /*0c40*/  @!P1 LDG.E.CONSTANT R18, desc[UR6][R6.64+0x5c] ;  /* 0x00005c0606129981 */ /* 0x000f62000c1e9900 */
[----:B------:R-:W-:Y:S02]  /*0c50*/  @!P5 FSEL R14, -R13, R13, !P6 ;  /* 0x0000000d0d0ed208 */ /* 0x000fe40007000100 */
[----:B------:R-:W-:Y:S02]  /*0c60*/  ISETP.GE.AND P6, PT, R20, UR10, PT ;  /* 0x0000000a14007c0c */ /* 0x000fe4000bfc6270 */
[----:B------:R-:W5:Y:S11]  /*0c70*/  @!P2 LDG.E.CONSTANT R20, desc[UR6][R6.64+0x60] ;  /* 0x000060060614a981 */ /* 0x000f76000c1e9900 */
[----:B------:R-:W5:Y:S01]  /*0c80*/  @!P6 LDG.E.CONSTANT R13, desc[UR6][R6.64+0x64] ;  /* 0x00006406060de981 */ /* 0x000f62000c1e9900 */
[----:B------:R-:W-:Y:S01]  /*0c90*/  @!P5 FADD R9, R9, R14 ;  /* 0x0000000e0909d221 */ /* 0x000fe20000000000 */
[----:B------:R-:W-:-:S04]  /*0ca0*/  @!P0 LOP3.LUT P5, RZ, R12, 0x100000, RZ, 0xc0, !PT ;  /* 0x001000000cff8812 */ /* 0x000fc800078ac0ff */
[----:B--2---:R-:W-:Y:S02]  /*0cb0*/  @!P0 FSEL R14, -R15, R15, !P5 ;  /* 0x0000000f0f0e8208 */ /* 0x004fe40006800100 */
[----:B------:R-:W-:Y:S01]  /*0cc0*/  @!P3 LOP3.LUT P5, RZ, R12, 0x200000, RZ, 0xc0, !PT ;  /* 0x002000000cffb812 */ /* 0x000fe200078ac0ff */
[----:B------:R-:W-:-:S03]  /*0cd0*/  VIADD R15, R19, 0xb ;  /* 0x0000000b130f7836 */ /* 0x000fc60000000000 */
[----:B---3--:R-:W-:Y:S01]  /*0ce0*/  @!P3 FSEL R16, -R16, R16, !P5 ;  /* 0x000000101010b208 */ /* 0x008fe20006800100 */
[----:B------:R-:W-:Y:S01]  /*0cf0*/  @!P0 FADD R9, R9, R14 ;  /* 0x0000000e09098221 */ /* 0x000fe20000000000 */
[C---:B------:R-:W-:Y:S02]  /*0d00*/  @!P4 LOP3.LUT P5, RZ, R12.reuse, 0x400000, RZ, 0xc0, !PT ;  /* 0x004000000cffc812 */ /* 0x040fe400078ac0ff */
[----:B------:R-:W-:Y:S01]  /*0d10*/  ISETP.GE.AND P0, PT, R15, UR10, PT ;  /* 0x0000000a0f007c0c */ /* 0x000fe2000bf06270 */
[----:B------:R-:W-:Y:S01]  /*0d20*/  @!P3 FADD R9, R9, R16 ;  /* 0x000000100909b221 */ /* 0x000fe20000000000 */
[----:B------:R-:W-:Y:S01]  /*0d30*/  VIADD R15, R19, 0xc ;  /* 0x0000000c130f7836 */ /* 0x000fe20000000000 */
[----:B----4-:R-:W-:Y:S02]  /*0d40*/  @!P4 FSEL R14, -R17, R17, !P5 ;  /* 0x00000011110ec208 */ /* 0x010fe40006800100 */
[----:B------:R-:W-:Y:S01]  /*0d50*/  @!P1 LOP3.LUT P3, RZ, R12, 0x800000, RZ, 0xc0, !PT ;  /* 0x008000000cff9812 */ /* 0x000fe2000786c0ff */
[----:B------:R-:W-:-:S02]  /*0d60*/  VIADD R16, R19, 0xd ;  /* 0x0000000d13107836 */ /* 0x000fc40000000000 */
[----:B------:R-:W-:Y:S01]  /*0d70*/  @!P4 FADD R9, R9, R14 ;  /* 0x0000000e0909c221 */ /* 0x000fe20000000000 */
[----:B------:R-:W-:Y:S02]  /*0d80*/  ISETP.GE.AND P4, PT, R15, UR10, PT ;  /* 0x0000000a0f007c0c */ /* 0x000fe4000bf86270 */
[----:B-----5:R-:W-:Y:S02]  /*0d90*/  @!P1 FSEL R18, -R18, R18, !P3 ;  /* 0x0000001212129208 */ /* 0x020fe40005800100 */
[----:B------:R-:W-:Y:S01]  /*0da0*/  @!P2 LOP3.LUT P5, RZ, R12, 0x1000000, RZ, 0xc0, !PT ;  /* 0x010000000cffa812 */ /* 0x000fe200078ac0ff */
[----:B------:R-:W-:Y:S01]  /*0db0*/  VIADD R14, R19, 0xe ;  /* 0x0000000e130e7836 */ /* 0x000fe20000000000 */
[----:B------:R-:W-:Y:S01]  /*0dc0*/  ISETP.GE.AND P3, PT, R16, UR10, PT ;  /* 0x0000000a10007c0c */ /* 0x000fe2000bf66270 */
[----:B------:R-:W-:Y:S01]  /*0dd0*/  @!P1 FADD R9, R9, R18 ;  /* 0x0000001209099221 */ /* 0x000fe20000000000 */
[----:B------:R-:W-:Y:S01]  /*0de0*/  @!P2 FSEL R20, -R20, R20, !P5 ;  /* 0x000000141414a208 */ /* 0x000fe20006800100 */
[C---:B------:R-:W-:Y:S01]  /*0df0*/  VIADD R16, R19.reuse, 0xf ;  /* 0x0000000f13107836 */ /* 0x040fe20000000000 */
[----:B------:R-:W2:Y:S01]  /*0e00*/  @!P0 LDG.E.CONSTANT R15, desc[UR6][R6.64+0x68] ;  /* 0x00006806060f8981 */ /* 0x000ea2000c1e9900 */
[----:B------:R-:W-:Y:S01]  /*0e10*/  ISETP.GE.AND P5, PT, R14, UR10, PT ;  /* 0x0000000a0e007c0c */ /* 0x000fe2000bfa6270 */
[----:B------:R-:W-:-:S02]  /*0e20*/  VIADD R17, R19, 0x10 ;  /* 0x0000001013117836 */ /* 0x000fc40000000000 */
[----:B------:R-:W-:Y:S01]  /*0e30*/  @!P2 FADD R9, R9, R20 ;  /* 0x000000140909a221 */ /* 0x000fe20000000000 */
[----:B------:R-:W-:Y:S02]  /*0e40*/  @!P6 LOP3.LUT P2, RZ, R12, 0x2000000, RZ, 0xc0, !PT ;  /* 0x020000000cffe812 */ /* 0x000fe4000784c0ff */
[----:B------:R-:W-:Y:S02]  /*0e50*/  ISETP.GE.AND P1, PT, R16, UR10, PT ;  /* 0x0000000a10007c0c */ /* 0x000fe4000bf26270 */
[----:B------:R-:W3:Y:S01]  /*0e60*/  @!P4 LDG.E.CONSTANT R16, desc[UR6][R6.64+0x6c] ;  /* 0x00006c060610c981 */ /* 0x000ee2000c1e9900 */
[----:B------:R-:W-:Y:S02]  /*0e70*/  @!P6 FSEL R14, -R13, R13, !P2 ;  /* 0x0000000d0d0ee208 */ /* 0x000fe40005000100 */
[----:B------:R-:W-:Y:S01]  /*0e80*/  ISETP.GE.AND P2, PT, R17, UR10, PT ;  /* 0x0000000a11007c0c */ /* 0x000fe2000bf46270 */
[----:B------:R-:W4:Y:S04]  /*0e90*/  @!P3 LDG.E.CONSTANT R13, desc[UR6][R6.64+0x70] ;  /* 0x00007006060db981 */ /* 0x000f28000c1e9900 */
[----:B------:R-:W5:Y:S04]  /*0ea0*/  @!P5 LDG.E.CONSTANT R17, desc[UR6][R6.64+0x74] ;  /* 0x000074060611d981 */ /* 0x000f68000c1e9900 */
[----:B------:R-:W5:Y:S04]  /*0eb0*/  @!P1 LDG.E.CONSTANT R18, desc[UR6][R6.64+0x78] ;  /* 0x0000780606129981 */ /* 0x000f68000c1e9900 */
[----:B------:R5:W5:Y:S01]  /*0ec0*/  @!P2 LDG.E.CONSTANT R20, desc[UR6][R6.64+0x7c] ;  /* 0x00007c060614a981 */ /* 0x000b62000c1e9900 */
[----:B------:R-:W-:Y:S01]  /*0ed0*/  @!P6 FADD R9, R9, R14 ;  /* 0x0000000e0909e221 */ /* 0x000fe20000000000 */
[----:B------:R-:W-:Y:S01]  /*0ee0*/  @!P0 LOP3.LUT P6, RZ, R12, 0x4000000, RZ, 0xc0, !PT ;  /* 0x040000000cff8812 */ /* 0x000fe200078cc0ff */
[----:B------:R-:W-:-:S04]  /*0ef0*/  UIADD3 UR5, UPT, UPT, UR5, 0x1, URZ ;  /* 0x0000000105057890 */ /* 0x000fc8000fffe0ff */
[----:B------:R-:W-:Y:S01]  /*0f00*/  UISETP.NE.AND UP0, UPT, UR5, URZ, UPT ;  /* 0x000000ff0500728c */ /* 0x000fe2000bf05270 */
[----:B------:R-:W-:Y:S02]  /*0f10*/  VIADD R19, R19, 0x20 ;  /* 0x0000002013137836 */ /* 0x000fe40000000000 */
[----:B------:R-:W-:Y:S02]  /*0f20*/  VIADD R11, R11, 0x1 ;  /* 0x000000010b0b7836 */ /* 0x000fe40000000000 */
[----:B------:R-:W-:Y:S01]  /*0f30*/  VIADD R0, R0, 0x20 ;  /* 0x0000002000007836 */ /* 0x000fe20000000000 */
[----:B--2---:R-:W-:Y:S02]  /*0f40*/  @!P0 FSEL R14, -R15, R15, !P6 ;  /* 0x0000000f0f0e8208 */ /* 0x004fe40007000100 */
[----:B------:R-:W-:-:S03]  /*0f50*/  @!P4 LOP3.LUT P6, RZ, R12, 0x8000000, RZ, 0xc0, !PT ;  /* 0x080000000cffc812 */ /* 0x000fc600078cc0ff */
[----:B------:R-:W-:Y:S01]  /*0f60*/  @!P0 FADD R9, R9, R14 ;  /* 0x0000000e09098221 */ /* 0x000fe20000000000 */
[----:B------:R-:W-:Y:S02]  /*0f70*/  @!P3 LOP3.LUT P0, RZ, R12, 0x10000000, RZ, 0xc0, !PT ;  /* 0x100000000cffb812 */ /* 0x000fe4000780c0ff */
[----:B---3--:R-:W-:Y:S02]  /*0f80*/  @!P4 FSEL R16, -R16, R16, !P6 ;  /* 0x000000101010c208 */ /* 0x008fe40007000100 */
[C---:B------:R-:W-:Y:S02]  /*0f90*/  @!P5 LOP3.LUT P6, RZ, R12.reuse, 0x20000000, RZ, 0xc0, !PT ;  /* 0x200000000cffd812 */ /* 0x040fe400078cc0ff */
[----:B----4-:R-:W-:Y:S01]  /*0fa0*/  @!P3 FSEL R14, -R13, R13, !P0 ;  /* 0x0000000d0d0eb208 */ /* 0x010fe20004000100 */
[----:B------:R-:W-:Y:S01]  /*0fb0*/  @!P4 FADD R9, R9, R16 ;  /* 0x000000100909c221 */ /* 0x000fe20000000000 */
[C---:B------:R-:W-:Y:S02]  /*0fc0*/  @!P1 LOP3.LUT P0, RZ, R12.reuse, 0x40000000, RZ, 0xc0, !PT ;  /* 0x400000000cff9812 */ /* 0x040fe4000780c0ff */
[----:B-----5:R-:W-:Y:S01]  /*0fd0*/  @!P5 FSEL R6, -R17, R17, !P6 ;  /* 0x000000111106d208 */ /* 0x020fe20007000100 */
[----:B------:R-:W-:Y:S01]  /*0fe0*/  @!P3 FADD R9, R9, R14 ;  /* 0x0000000e0909b221 */ /* 0x000fe20000000000 */
[----:B------:R-:W-:-:S02]  /*0ff0*/  @!P2 ISETP.GE.AND P3, PT, R12, RZ, PT ;  /* 0x000000ff0c00a20c */ /* 0x000fc40003f66270 */
[----:B------:R-:W-:Y:S01]  /*1000*/  @!P1 FSEL R18, -R18, R18, !P0 ;  /* 0x0000001212129208 */ /* 0x000fe20004000100 */
[----:B------:R-:W-:Y:S01]  /*1010*/  @!P5 FADD R9, R9, R6 ;  /* 0x000000060909d221 */ /* 0x000fe20000000000 */
[----:B------:R-:W-:-:S03]  /*1020*/  @!P2 FSEL R20, R20, -R20, !P3 ;  /* 0x800000141414a208 */ /* 0x000fc60005800000 */
[----:B------:R-:W-:-:S04]  /*1030*/  @!P1 FADD R9, R9, R18 ;  /* 0x0000001209099221 */ /* 0x000fc80000000000 */
[----:B------:R-:W-:Y:S01]  /*1040*/  @!P2 FADD R9, R9, R20 ;  /* 0x000000140909a221 */ /* 0x000fe20000000000 */
[----:B------:R-:W-:Y:S06]  /*1050*/  BRA.U UP0, `(.L_x_33) ;  /* 0xfffffff100c87547 */ /* 0x000fec000b83ffff */
.L_x_32:
[----:B------:R-:W-:Y:S01]  /*1060*/  STG.E desc[UR6][R2.64], R9 ;  /* 0x0000000902007986 */ /* 0x000fe2000c101906 */
[----:B------:R-:W-:Y:S05]  /*1070*/  EXIT ;  /* 0x000000000000794d */ /* 0x000fea0003800000 */
.L_x_34:
        /* <DEDUP_REMOVED lines=16> */
.L_x_46:


//--------------------- .text.binary_ip_hamming   --------------------------
	.section	.text.binary_ip_hamming,"ax",@progbits
	.align	128
        .global         binary_ip_hamming
        .type           binary_ip_hamming,@function
        .size           binary_ip_hamming,(.L_x_47 - binary_ip_hamming)
        .other          binary_ip_hamming,@"STO_CUDA_ENTRY STV_DEFAULT"
binary_ip_hamming:
.text.binary_ip_hamming:
        /* <DEDUP_REMOVED lines=11> */
[----:B------:R-:W0:Y:S01]  /*00b0*/  LDCU.64 UR12, c[0x0][0x358] ;  /* 0x00006b00ff0c77ac */ /* 0x000e220008000a00 */
[----:B------:R-:W-:Y:S02]  /*00c0*/  IMAD.MOV.U32 R13, RZ, RZ, RZ ;  /* 0x000000ffff0d7224 */ /* 0x000fe400078e00ff */
[----:B------:R-:W1:Y:S08]  /*00d0*/  I2F.RP R0, R7 ;  /* 0x0000000700007306 */ /* 0x000e700000209400 */
[----:B-1----:R-:W1:Y:S02]  /*00e0*/  MUFU.RCP R0, R0 ;  /* 0x0000000000007308 */ /* 0x002e640000001000 */
[----:B-1----:R-:W-:-:S06]  /*00f0*/  VIADD R2, R0, 0xffffffe ;  /* 0x0ffffffe00027836 */ /* 0x002fcc0000000000 */
[----:B------:R1:W2:Y:S02]  /*0100*/  F2I.FTZ.U32.TRUNC.NTZ R3, R2 ;  /* 0x0000000200037305 */ /* 0x0002a4000021f000 */
[----:B-1----:R-:W-:Y:S02]  /*0110*/  IMAD.MOV.U32 R2, RZ, RZ, RZ ;  /* 0x000000ffff027224 */ /* 0x002fe400078e00ff */
[----:B--2---:R-:W-:-:S04]  /*0120*/  IMAD.MOV R4, RZ, RZ, -R3 ;  /* 0x000000ffff047224 */ /* 0x004fc800078e0a03 */
[----:B------:R-:W-:Y:S01]  /*0130*/  IMAD R9, R4, R7, RZ ;  /* 0x0000000704097224 */ /* 0x000fe200078e02ff */
[----:B------:R-:W-:-:S03]  /*0140*/  IABS R4, R6 ;  /* 0x0000000600047213 */ /* 0x000fc60000000000 */
[----:B------:R-:W-:-:S06]  /*0150*/  IMAD.HI.U32 R3, R3, R9, R2 ;  /* 0x0000000903037227 */ /* 0x000fcc00078e0002 */
[----:B------:R-:W-:-:S04]  /*0160*/  IMAD.HI.U32 R3, R3, R4, RZ ;  /* 0x0000000403037227 */ /* 0x000fc800078e00ff */
[----:B------:R-:W-:-:S04]  /*0170*/  IMAD.MOV R0, RZ, RZ, -R3 ;  /* 0x000000ffff007224 */ /* 0x000fc800078e0a03 */
[----:B------:R-:W-:-:S05]  /*0180*/  IMAD R0, R7, R0, R4 ;  /* 0x0000000007007224 */ /* 0x000fca00078e0204 */
[----:B------:R-:W-:-:S13]  /*0190*/  ISETP.GT.U32.AND P2, PT, R7, R0, PT ;  /* 0x000000000700720c */ /* 0x000fda0003f44070 */
[----:B------:R-:W-:Y:S02]  /*01a0*/  @!P2 IMAD.IADD R0, R0, 0x1, -R7 ;  /* 0x000000010000a824 */ /* 0x000fe400078e0a07 */
[----:B------:R-:W-:Y:S01]  /*01b0*/  @!P2 VIADD R3, R3, 0x1 ;  /* 0x000000010303a836 */ /* 0x000fe20000000000 */
[----:B------:R-:W-:Y:S02]  /*01c0*/  ISETP.NE.AND P2, PT, R5, RZ, PT ;  /* 0x000000ff0500720c */ /* 0x000fe40003f45270 */
[----:B------:R-:W-:Y:S02]  /*01d0*/  ISETP.GE.U32.AND P0, PT, R0, R7, PT ;  /* 0x000000070000720c */ /* 0x000fe40003f06070 */
[----:B------:R-:W1:Y:S01]  /*01e0*/  LDC R7, c[0x0][0x398] ;  /* 0x0000e600ff077b82 */ /* 0x000e620000000800 */
[----:B------:R-:W-:-:S04]  /*01f0*/  LOP3.LUT R0, R6, R5, RZ, 0x3c, !PT ;  /* 0x0000000506007212 */ /* 0x000fc800078e3cff */
[----:B------:R-:W-:-:S06]  /*0200*/  ISETP.GE.AND P1, PT, R0, RZ, PT ;  /* 0x000000ff0000720c */ /* 0x000fcc0003f26270 */
[----:B------:R-:W-:-:S07]  /*0210*/  @P0 VIADD R3, R3, 0x1 ;  /* 0x0000000103030836 */ /* 0x000fce0000000000 */
[----:B------:R-:W-:Y:S01]  /*0220*/  @!P1 IMAD.MOV R3, RZ, RZ, -R3 ;  /* 0x000000ffff039224 */ /* 0x000fe200078e0a03 */
[----:B------:R-:W-:-:S04]  /*0230*/  @!P2 LOP3.LUT R3, RZ, R5, RZ, 0x33, !PT ;  /* 0x00000005ff03a212 */ /* 0x000fc800078e33ff */
[----:B------:R-:W-:Y:S02]  /*0240*/  IADD3 R2, PT, PT, -R3, RZ, RZ ;  /* 0x000000ff03027210 */ /* 0x000fe40007ffe1ff */
[----:B-1----:R-:W-:Y:S02]  /*0250*/  ISETP.GE.AND P0, PT, R7, 0x20, PT ;  /* 0x000000200700780c */ /* 0x002fe40003f06270 */
[----:B------:R-:W-:Y:S01]  /*0260*/  SHF.R.S32.HI R0, RZ, 0x1f, R7 ;  /* 0x0000001fff007819 */ /* 0x000fe20000011407 */
[----:B------:R-:W-:-:S03]  /*0270*/  IMAD R5, R5, R2, R6 ;  /* 0x0000000205057224 */ /* 0x000fc600078e0206 */
[----:B------:R-:W-:-:S07]  /*0280*/  LEA.HI R0, R0, R7, RZ, 0x5 ;  /* 0x0000000700007211 */ /* 0x000fce00078f28ff */
[----:B0-----:R-:W-:Y:S05]  /*0290*/  @!P0 BRA `(.L_x_35) ;  /* 0x0000000800008947 */ /* 0x001fea0003800000 */
[----:B------:R-:W-:Y:S01]  /*02a0*/  SHF.R.S32.HI R8, RZ, 0x5, R0 ;  /* 0x00000005ff087819 */ /* 0x000fe20000011400 */
[----:B------:R-:W-:Y:S02]  /*02b0*/  IMAD.MOV.U32 R9, RZ, RZ, RZ ;  /* 0x000000ffff097224 */ /* 0x000fe400078e00ff */
[----:B------:R-:W-:Y:S01]  /*02c0*/  IMAD.MOV.U32 R13, RZ, RZ, RZ ;  /* 0x000000ffff0d7224 */ /* 0x000fe200078e00ff */
[C---:B------:R-:W-:Y:S01]  /*02d0*/  LOP3.LUT R28, R8.reuse, 0x7, RZ, 0xc0, !PT ;  /* 0x00000007081c7812 */ /* 0x040fe200078ec0ff */
[----:B------:R-:W-:Y:S02]  /*02e0*/  VIADD R0, R8, 0xffffffff ;  /* 0xffffffff08007836 */ /* 0x000fe40000000000 */
[-C--:B------:R-:W-:Y:S01]  /*02f0*/  IMAD R10, R3, R8.reuse, RZ ;  /* 0x00000008030a7224 */ /* 0x080fe200078e02ff */
[----:B------:R-:W-:Y:S01]  /*0300*/  ISETP.NE.AND P1, PT, R28, RZ, PT ;  /* 0x000000ff1c00720c */ /* 0x000fe20003f25270 */
[----:B------:R-:W-:Y:S01]  /*0310*/  IMAD R12, R5, R8, RZ ;  /* 0x00000008050c7224 */ /* 0x000fe200078e02ff */
[----:B------:R-:W-:-:S13]  /*0320*/  ISETP.GE.U32.AND P0, PT, R0, 0x7, PT ;  /* 0x000000070000780c */ /* 0x000fda0003f06070 */
[----:B------:R-:W-:Y:S05]  /*0330*/  @!P0 BRA `(.L_x_36) ;  /* 0x0000000000e48947 */ /* 0x000fea0003800000 */
[----:B------:R-:W0:Y:S01]  /*0340*/  LDCU.128 UR8, c[0x0][0x380] ;  /* 0x00007000ff0877ac */ /* 0x000e220008000c00 */
[----:B------:R-:W-:Y:S01]  /*0350*/  LOP3.LUT R9, R8, 0x3fffff8, RZ, 0xc0, !PT ;  /* 0x03fffff808097812 */ /* 0x000fe200078ec0ff */
[----:B------:R-:W-:Y:S01]  /*0360*/  IMAD.MOV.U32 R13, RZ, RZ, RZ ;  /* 0x000000ffff0d7224 */ /* 0x000fe200078e00ff */
[----:B------:R-:W-:Y:S01]  /*0370*/  MOV R11, R10 ;  /* 0x0000000a000b7202 */ /* 0x000fe20000000f00 */
[----:B------:R-:W-:Y:S02]  /*0380*/  IMAD.MOV.U32 R7, RZ, RZ, R12 ;  /* 0x000000ffff077224 */ /* 0x000fe400078e000c */
[----:B------:R-:W-:Y:S01]  /*0390*/  IMAD.MOV R0, RZ, RZ, -R9 ;  /* 0x000000ffff007224 */ /* 0x000fe200078e0a09 */
[----:B0-----:R-:W-:Y:S02]  /*03a0*/  UIADD3 UR6, UP0, UPT, UR8, 0x10, URZ ;  /* 0x0000001008067890 */ /* 0x001fe4000ff1e0ff */
[----:B------:R-:W-:Y:S02]  /*03b0*/  UIADD3 UR4, UP1, UPT, UR10, 0x10, URZ ;  /* 0x000000100a047890 */ /* 0x000fe4000ff3e0ff */
[----:B------:R-:W-:-:S02]  /*03c0*/  UIADD3.X UR7, UPT, UPT, URZ, UR9, URZ, UP0, !UPT ;  /* 0x00000009ff077290 */ /* 0x000fc400087fe4ff */
[----:B------:R-:W-:-:S12]  /*03d0*/  UIADD3.X UR5, UPT, UPT, URZ, UR11, URZ, UP1, !UPT ;  /* 0x0000000bff057290 */ /* 0x000fd80008ffe4ff */
.L_x_37:
[----:B------:R-:W-:Y:S02]  /*03e0*/  IMAD.U32 R4, RZ, RZ, UR6 ;  /* 0x00000006ff047e24 */ /* 0x000fe4000f8e00ff */
[----:B------:R-:W-:Y:S02]  /*03f0*/  IMAD.U32 R5, RZ, RZ, UR7 ;  /* 0x00000007ff057e24 */ /* 0x000fe4000f8e00ff */
[----:B------:R-:W-:Y:S02]  /*0400*/  IMAD.U32 R2, RZ, RZ, UR4 ;  /* 0x00000004ff027e24 */ /* 0x000fe4000f8e00ff */
[----:B------:R-:W-:Y:S02]  /*0410*/  IMAD.U32 R3, RZ, RZ, UR5 ;  /* 0x00000005ff037e24 */ /* 0x000fe4000f8e00ff */
[----:B------:R-:W-:-:S04]  /*0420*/  IMAD.WIDE R4, R11, 0x4, R4 ;  /* 0x000000040b047825 */ /* 0x000fc800078e0204 */
[----:B------:R-:W-:Y:S01]  /*0430*/  IMAD.WIDE R2, R7, 0x4, R2 ;  /* 0x0000000407027825 */ /* 0x000fe200078e0202 */
[----:B------:R-:W2:Y:S04]  /*0440*/  LDG.E.CONSTANT R24, desc[UR12][R4.64+-0x10] ;  /* 0xfffff00c04187981 */ /* 0x000ea8000c1e9900 */
[----:B------:R-:W2:Y:S04]  /*0450*/  LDG.E.CONSTANT R15, desc[UR12][R2.64+-0x10] ;  /* 0xfffff00c020f7981 */ /* 0x000ea8000c1e9900 */
[----:B------:R-:W3:Y:S04]  /*0460*/  LDG.E.CONSTANT R14, desc[UR12][R4.64+-0xc] ;  /* 0xfffff40c040e7981 */ /* 0x000ee8000c1e9900 */
[----:B------:R-:W3:Y:S04]  /*0470*/  LDG.E.CONSTANT R17, desc[UR12][R2.64+-0xc] ;  /* 0xfffff40c02117981 */ /* 0x000ee8000c1e9900 */
[----:B------:R-:W4:Y:S04]  /*0480*/  LDG.E.CONSTANT R22, desc[UR12][R4.64+-0x8] ;  /* 0xfffff80c04167981 */ /* 0x000f28000c1e9900 */
[----:B------:R-:W4:Y:S04]  /*0490*/  LDG.E.CONSTANT R23, desc[UR12][R2.64+-0x8] ;  /* 0xfffff80c02177981 */ /* 0x000f28000c1e9900 */
[----:B------:R-:W5:Y:S04]  /*04a0*/  LDG.E.CONSTANT R21, desc[UR12][R4.64+-0x4] ;  /* 0xfffffc0c04157981 */ /* 0x000f68000c1e9900 */
[----:B------:R-:W5:Y:S04]  /*04b0*/  LDG.E.CONSTANT R20, desc[UR12][R2.64+-0x4] ;  /* 0xfffffc0c02147981 */ /* 0x000f68000c1e9900 */
[----:B------:R-:W5:Y:S04]  /*04c0*/  LDG.E.CONSTANT R16, desc[UR12][R4.64] ;  /* 0x0000000c04107981 */ /* 0x000f68000c1e9900 */
[----:B------:R-:W5:Y:S04]  /*04d0*/  LDG.E.CONSTANT R19, desc[UR12][R2.64] ;  /* 0x0000000c02137981 */ /* 0x000f68000c1e9900 */
[----:B------:R-:W5:Y:S04]  /*04e0*/  LDG.E.CONSTANT R18, desc[UR12][R2.64+0x4] ;  /* 0x0000040c02127981 */ /* 0x000f68000c1e9900 */
[----:B------:R-:W5:Y:S04]  /*04f0*/  LDG.E.CONSTANT R25, desc[UR12][R4.64+0xc] ;  /* 0x00000c0c04197981 */ /* 0x000f68000c1e9900 */
[----:B------:R-:W5:Y:S01]  /*0500*/  LDG.E.CONSTANT R26, desc[UR12][R2.64+0xc] ;  /* 0x00000c0c021a7981 */ /* 0x000f62000c1e9900 */
[----:B--2---:R-:W-:-:S03]  /*0510*/  LOP3.LUT R24, R15, R24, RZ, 0x3c, !PT ;  /* 0x000000180f187212 */ /* 0x004fc600078e3cff */
[----:B------:R-:W2:Y:S01]  /*0520*/  LDG.E.CONSTANT R15, desc[UR12][R4.64+0x4] ;  /* 0x0000040c040f7981 */ /* 0x000ea2000c1e9900 */
[----:B---3--:R-:W-:-:S03]  /*0530*/  LOP3.LUT R27, R17, R14, RZ, 0x3c, !PT ;  /* 0x0000000e111b7212 */ /* 0x008fc600078e3cff */
[----:B------:R-:W3:Y:S04]  /*0540*/  LDG.E.CONSTANT R14, desc[UR12][R4.64+0x8] ;  /* 0x0000080c040e7981 */ /* 0x000ee8000c1e9900 */
[----:B------:R-:W3:Y:S01]  /*0550*/  LDG.E.CONSTANT R17, desc[UR12][R2.64+0x8] ;  /* 0x0000080c02117981 */ /* 0x000ee2000c1e9900 */
[----:B----4-:R-:W-:Y:S01]  /*0560*/  LOP3.LUT R22, R23, R22, RZ, 0x3c, !PT ;  /* 0x0000001617167212 */ /* 0x010fe200078e3cff */
[----:B------:R-:W-:Y:S01]  /*0570*/  POPC R24, R24 ;  /* 0x0000001800187309 */ /* 0x000fe20000000000 */
[----:B-----5:R-:W-:-:S07]  /*0580*/  LOP3.LUT R21, R20, R21, RZ, 0x3c, !PT ;  /* 0x0000001514157212 */ /* 0x020fce00078e3cff */
[----:B------:R-:W0:Y:S01]  /*0590*/  POPC R27, R27 ;  /* 0x0000001b001b7309 */ /* 0x000e220000000000 */
[----:B------:R-:W-:Y:S01]  /*05a0*/  VIADD R0, R0, 0x8 ;  /* 0x0000000800007836 */ /* 0x000fe20000000000 */
[----:B------:R-:W-:-:S06]  /*05b0*/  LOP3.LUT R16, R19, R16, RZ, 0x3c, !PT ;  /* 0x0000001013107212 */ /* 0x000fcc00078e3cff */
[----:B------:R-:W-:Y:S08]  /*05c0*/  POPC R22, R22 ;  /* 0x0000001600167309 */ /* 0x000ff00000000000 */
[----:B------:R-:W1:Y:S01]  /*05d0*/  POPC R21, R21 ;  /* 0x0000001500157309 */ /* 0x000e620000000000 */
[----:B------:R-:W-:-:S07]  /*05e0*/  LOP3.LUT R25, R26, R25, RZ, 0x3c, !PT ;  /* 0x000000191a197212 */ /* 0x000fce00078e3cff */
[----:B------:R-:W-:Y:S01]  /*05f0*/  POPC R16, R16 ;  /* 0x0000001000107309 */ /* 0x000fe20000000000 */
[----:B------:R-:W-:Y:S02]  /*0600*/  ISETP.NE.AND P0, PT, R0, RZ, PT ;  /* 0x000000ff0000720c */ /* 0x000fe40003f05270 */
[----:B0-----:R-:W-:-:S05]  /*0610*/  IADD3 R24, PT, PT, R27, R24, R13 ;  /* 0x000000181b187210 */ /* 0x001fca0007ffe00d */
[----:B------:R-:W-:Y:S01]  /*0620*/  POPC R25, R25 ;  /* 0x0000001900197309 */ /* 0x000fe20000000000 */
[----:B-1----:R-:W-:Y:S01]  /*0630*/  IADD3 R21, PT, PT, R21, R22, R24 ;  /* 0x0000001615157210 */ /* 0x002fe20007ffe018 */
[----:B------:R-:W-:Y:S01]  /*0640*/  VIADD R7, R7, 0x8 ;  /* 0x0000000807077836 */ /* 0x000fe20000000000 */
[----:B------:R-:W-:Y:S02]  /*0650*/  IADD3 R11, PT, PT, R11, 0x8, RZ ;  /* 0x000000080b0b7810 */ /* 0x000fe40007ffe0ff */
[----:B--2---:R-:W-:-:S06]  /*0660*/  LOP3.LUT R15, R18, R15, RZ, 0x3c, !PT ;  /* 0x0000000f120f7212 */ /* 0x004fcc00078e3cff */
[----:B------:R-:W0:Y:S01]  /*0670*/  POPC R15, R15 ;  /* 0x0000000f000f7309 */ /* 0x000e220000000000 */
[----:B---3--:R-:W-:-:S07]  /*0680*/  LOP3.LUT R14, R17, R14, RZ, 0x3c, !PT ;  /* 0x0000000e110e7212 */ /* 0x008fce00078e3cff */
[----:B------:R-:W1:Y:S01]  /*0690*/  POPC R3, R14 ;  /* 0x0000000e00037309 */ /* 0x000e620000000000 */
[----:B0-----:R-:W-:-:S04]  /*06a0*/  IADD3 R16, PT, PT, R15, R16, R21 ;  /* 0x000000100f107210 */ /* 0x001fc80007ffe015 */
[----:B-1----:R-:W-:Y:S01]  /*06b0*/  IADD3 R13, PT, PT, R25, R3, R16 ;  /* 0x00000003190d7210 */ /* 0x002fe20007ffe010 */
[----:B------:R-:W-:Y:S06]  /*06c0*/  @P0 BRA `(.L_x_37) ;  /* 0xfffffffc00440947 */ /* 0x000fec000383ffff */
.L_x_36:
[----:B------:R-:W-:Y:S05]  /*06d0*/  @!P1 BRA `(.L_x_35) ;  /* 0x0000000000f09947 */ /* 0x000fea0003800000 */
[----:B------:R-:W-:Y:S02]  /*06e0*/  ISETP.GE.U32.AND P0, PT, R28, 0x4, PT ;  /* 0x000000041c00780c */ /* 0x000fe40003f06070 */
[----:B------:R-:W-:-:S04]  /*06f0*/  LOP3.LUT R18, R8, 0x3, RZ, 0xc0, !PT ;  /* 0x0000000308127812 */ /* 0x000fc800078ec0ff */
[----:B------:R-:W-:-:S07]  /*0700*/  ISETP.NE.AND P1, PT, R18, RZ, PT ;  /* 0x000000ff1200720c */ /* 0x000fce0003f25270 */
[----:B------:R-:W-:Y:S06]  /*0710*/  @!P0 BRA `(.L_x_38) ;  /* 0x0000000000648947 */ /* 0x000fec0003800000 */
[----:B------:R-:W0:Y:S01]  /*0720*/  LDC.64 R2, c[0x0][0x380] ;  /* 0x0000e000ff027b82 */ /* 0x000e220000000a00 */
[--C-:B------:R-:W-:Y:S02]  /*0730*/  IMAD.IADD R7, R10, 0x1, R9.reuse ;  /* 0x000000010a077824 */ /* 0x100fe400078e0209 */
[----:B------:R-:W-:-:S05]  /*0740*/  IMAD.IADD R11, R12, 0x1, R9 ;  /* 0x000000010c0b7824 */ /* 0x000fca00078e0209 */
[----:B------:R-:W1:Y:S01]  /*0750*/  LDC.64 R4, c[0x0][0x388] ;  /* 0x0000e200ff047b82 */ /* 0x000e620000000a00 */
[----:B0-----:R-:W-:-:S05]  /*0760*/  IMAD.WIDE R2, R7, 0x4, R2 ;  /* 0x0000000407027825 */ /* 0x001fca00078e0202 */
[----:B------:R-:W2:Y:S01]  /*0770*/  LDG.E.CONSTANT R0, desc[UR12][R2.64] ;  /* 0x0000000c02007981 */ /* 0x000ea2000c1e9900 */
[----:B-1----:R-:W-:-:S03]  /*0780*/  IMAD.WIDE R4, R11, 0x4, R4 ;  /* 0x000000040b047825 */ /* 0x002fc600078e0204 */
[----:B------:R-:W3:Y:S04]  /*0790*/  LDG.E.CONSTANT R17, desc[UR12][R2.64+0xc] ;  /* 0x00000c0c02117981 */ /* 0x000ee8000c1e9900 */
[----:B------:R-:W2:Y:S04]  /*07a0*/  LDG.E.CONSTANT R7, desc[UR12][R4.64] ;  /* 0x0000000c04077981 */ /* 0x000ea8000c1e9900 */
[----:B------:R-:W4:Y:S04]  /*07b0*/  LDG.E.CONSTANT R11, desc[UR12][R2.64+0x4] ;  /* 0x0000040c020b7981 */ /* 0x000f28000c1e9900 */
[----:B------:R-:W4:Y:S04]  /*07c0*/  LDG.E.CONSTANT R14, desc[UR12][R4.64+0x4] ;  /* 0x0000040c040e7981 */ /* 0x000f28000c1e9900 */
[----:B------:R-:W3:Y:S04]  /*07d0*/  LDG.E.CONSTANT R20, desc[UR12][R4.64+0xc] ;  /* 0x00000c0c04147981 */ /* 0x000ee8000c1e9900 */
[----:B------:R-:W5:Y:S04]  /*07e0*/  LDG.E.CONSTANT R15, desc[UR12][R2.64+0x8] ;  /* 0x0000080c020f7981 */ /* 0x000f68000c1e9900 */
[----:B------:R-:W5:Y:S01]  /*07f0*/  LDG.E.CONSTANT R16, desc[UR12][R4.64+0x8] ;  /* 0x0000080c04107981 */ /* 0x000f62000c1e9900 */
[----:B------:R-:W-:Y:S01]  /*0800*/  VIADD R9, R9, 0x4 ;  /* 0x0000000409097836 */ /* 0x000fe20000000000 */
[----:B--2---:R-:W-:-:S02]  /*0810*/  LOP3.LUT R0, R7, R0, RZ, 0x3c, !PT ;  /* 0x0000000007007212 */ /* 0x004fc400078e3cff */
[----:B----4-:R-:W-:-:S04]  /*0820*/  LOP3.LUT R11, R14, R11, RZ, 0x3c, !PT ;  /* 0x0000000b0e0b7212 */ /* 0x010fc800078e3cff */
[----:B------:R-:W-:Y:S01]  /*0830*/  POPC R0, R0 ;  /* 0x0000000000007309 */ /* 0x000fe20000000000 */
[----:B---3--:R-:W-:-:S07]  /*0840*/  LOP3.LUT R17, R20, R17, RZ, 0x3c, !PT ;  /* 0x0000001114117212 */ /* 0x008fce00078e3cff */
[----:B------:R-:W0:Y:S01]  /*0850*/  POPC R11, R11 ;  /* 0x0000000b000b7309 */ /* 0x000e220000000000 */
[----:B-----5:R-:W-:-:S07]  /*0860*/  LOP3.LUT R15, R16, R15, RZ, 0x3c, !PT ;  /* 0x0000000f100f7212 */ /* 0x020fce00078e3cff */
[----:B------:R-:W-:Y:S08]  /*0870*/  POPC R14, R15 ;  /* 0x0000000f000e7309 */ /* 0x000ff00000000000 */
[----:B------:R-:W1:Y:S01]  /*0880*/  POPC R17, R17 ;  /* 0x0000001100117309 */ /* 0x000e620000000000 */
[----:B0-----:R-:W-:-:S04]  /*0890*/  IADD3 R13, PT, PT, R11, R0, R13 ;  /* 0x000000000b0d7210 */ /* 0x001fc80007ffe00d */
[----:B-1----:R-:W-:-:S07]  /*08a0*/  IADD3 R13, PT, PT, R17, R14, R13 ;  /* 0x0000000e110d7210 */ /* 0x002fce0007ffe00d */
.L_x_38:
[----:B------:R-:W-:Y:S05]  /*08b0*/  @!P1 BRA `(.L_x_35) ;  /* 0x0000000000789947 */ /* 0x000fea0003800000 */
[----:B------:R-:W0:Y:S01]  /*08c0*/  LDC.64 R16, c[0x0][0x380] ;  /* 0x0000e000ff107b82 */ /* 0x000e220000000a00 */
[----:B------:R-:W-:Y:S02]  /*08d0*/  ISETP.NE.AND P0, PT, R18, 0x1, PT ;  /* 0x000000011200780c */ /* 0x000fe40003f05270 */
[----:B------:R-:W-:-:S04]  /*08e0*/  LOP3.LUT R8, R8, 0x1, RZ, 0xc0, !PT ;  /* 0x0000000108087812 */ /* 0x000fc800078ec0ff */
[----:B------:R-:W-:Y:S01]  /*08f0*/  ISETP.NE.U32.AND P1, PT, R8, 0x1, PT ;  /* 0x000000010800780c */ /* 0x000fe20003f25070 */
[----:B------:R-:W1:Y:S06]  /*0900*/  LDC.64 R14, c[0x0][0x388] ;  /* 0x0000e200ff0e7b82 */ /* 0x000e6c0000000a00 */
[----:B------:R-:W-:Y:S01]  /*0910*/  @P0 IMAD.IADD R7, R10, 0x1, R9 ;  /* 0x000000010a070824 */ /* 0x000fe200078e0209 */
[----:B------:R-:W-:Y:S01]  /*0920*/  @P0 IADD3 R11, PT, PT, R12, R9, RZ ;  /* 0x000000090c0b0210 */ /* 0x000fe20007ffe0ff */
[----:B------:R-:W2:Y:S01]  /*0930*/  LDC.64 R4, c[0x0][0x380] ;  /* 0x0000e000ff047b82 */ /* 0x000ea20000000a00 */
[----:B------:R-:W-:-:S07]  /*0940*/  @P0 VIADD R9, R9, 0x2 ;  /* 0x0000000209090836 */ /* 0x000fce0000000000 */
[----:B------:R-:W3:Y:S01]  /*0950*/  LDC.64 R2, c[0x0][0x388] ;  /* 0x0000e200ff027b82 */ /* 0x000ee20000000a00 */
[----:B0-----:R-:W-:-:S04]  /*0960*/  @P0 IMAD.WIDE R16, R7, 0x4, R16 ;  /* 0x0000000407100825 */ /* 0x001fc800078e0210 */
[--C-:B------:R-:W-:Y:S01]  /*0970*/  @!P1 IMAD.IADD R7, R10, 0x1, R9.reuse ;  /* 0x000000010a079824 */ /* 0x100fe200078e0209 */
[----:B------:R-:W4:Y:S01]  /*0980*/  @P0 LDG.E.CONSTANT R0, desc[UR12][R16.64] ;  /* 0x0000000c10000981 */ /* 0x000f22000c1e9900 */
[----:B------:R-:W-:Y:S02]  /*0990*/  @!P1 IMAD.IADD R9, R12, 0x1, R9 ;  /* 0x000000010c099824 */ /* 0x000fe400078e0209 */
[----:B-1----:R-:W-:Y:S01]  /*09a0*/  @P0 IMAD.WIDE R14, R11, 0x4, R14 ;  /* 0x000000040b0e0825 */ /* 0x002fe200078e020e */
[----:B------:R-:W5:Y:S04]  /*09b0*/  @P0 LDG.E.CONSTANT R10, desc[UR12][R16.64+0x4] ;  /* 0x0000040c100a0981 */ /* 0x000f68000c1e9900 */
[----:B------:R-:W5:Y:S01]  /*09c0*/  @P0 LDG.E.CONSTANT R19, desc[UR12][R14.64+0x4] ;  /* 0x0000040c0e130981 */ /* 0x000f62000c1e9900 */
[----:B--2---:R-:W-:-:S03]  /*09d0*/  @!P1 IMAD.WIDE R4, R7, 0x4, R4 ;  /* 0x0000000407049825 */ /* 0x004fc600078e0204 */
[----:B------:R-:W4:Y:S04]  /*09e0*/  @P0 LDG.E.CONSTANT R11, desc[UR12][R14.64] ;  /* 0x0000000c0e0b0981 */ /* 0x000f28000c1e9900 */
[----:B------:R-:W2:Y:S01]  /*09f0*/  @!P1 LDG.E.CONSTANT R4, desc[UR12][R4.64] ;  /* 0x0000000c04049981 */ /* 0x000ea2000c1e9900 */
[----:B---3--:R-:W-:-:S06]  /*0a00*/  @!P1 IMAD.WIDE R2, R9, 0x4, R2 ;  /* 0x0000000409029825 */ /* 0x008fcc00078e0202 */
[----:B------:R-:W2:Y:S01]  /*0a10*/  @!P1 LDG.E.CONSTANT R3, desc[UR12][R2.64] ;  /* 0x0000000c02039981 */ /* 0x000ea2000c1e9900 */
[----:B-----5:R-:W-:Y:S02]  /*0a20*/  @P0 LOP3.LUT R10, R19, R10, RZ, 0x3c, !PT ;  /* 0x0000000a130a0212 */ /* 0x020fe400078e3cff */
[----:B----4-:R-:W-:-:S04]  /*0a30*/  @P0 LOP3.LUT R11, R11, R0, RZ, 0x3c, !PT ;  /* 0x000000000b0b0212 */ /* 0x010fc800078e3cff */
[----:B------:R-:W-:Y:S08]  /*0a40*/  @P0 POPC R10, R10 ;  /* 0x0000000a000a0309 */ /* 0x000ff00000000000 */
[----:B------:R-:W0:Y:S01]  /*0a50*/  @P0 POPC R8, R11 ;  /* 0x0000000b00080309 */ /* 0x000e220000000000 */
[----:B--2---:R-:W-:-:S07]  /*0a60*/  @!P1 LOP3.LUT R0, R3, R4, RZ, 0x3c, !PT ;  /* 0x0000000403009212 */ /* 0x004fce00078e3cff */
[----:B------:R-:W1:Y:S01]  /*0a70*/  @!P1 POPC R0, R0 ;  /* 0x0000000000009309 */ /* 0x000e620000000000 */
[----:B0-----:R-:W-:-:S05]  /*0a80*/  @P0 IADD3 R13, PT, PT, R10, R8, R13 ;  /* 0x000000080a0d0210 */ /* 0x001fca0007ffe00d */
[----:B-1----:R-:W-:-:S07]  /*0a90*/  @!P1 IMAD.IADD R13, R13, 0x1, R0 ;  /* 0x000000010d0d9824 */ /* 0x002fce00078e0200 */
.L_x_35:
[----:B------:R-:W0:Y:S02]  /*0aa0*/  LDC.64 R2, c[0x0][0x390] ;  /* 0x0000e400ff027b82 */ /* 0x000e240000000a00 */
[----:B0-----:R-:W-:-:S05]  /*0ab0*/  IMAD.WIDE R6, R6, 0x4, R2 ;  /* 0x0000000406067825 */ /* 0x001fca00078e0202 */
[----:B------:R-:W-:Y:S01]  /*0ac0*/  STG.E desc[UR12][R6.64], R13 ;  /* 0x0000000d06007986 */ /* 0x000fe2000c10190c */
[----:B------:R-:W-:Y:S05]  /*0ad0*/  EXIT ;  /* 0x000000000000794d */ /* 0x000fea0003800000 */
.L_x_39:
        /* <DEDUP_REMOVED lines=10> */
.L_x_47:


//--------------------- .nv.shared.reserved.0     --------------------------
	.section	.nv.shared.reserved.0,"aw",@nobits
	.weak		__nv_reservedSMEM_offset_0_alias
	.size		__nv_reservedSMEM_offset_0_alias, 0, 64
	.other		__nv_reservedSMEM_offset_0_alias,@"STO_CUDA_RESERVED_SHARED STV_DEFAULT"
__nv_reservedSMEM_offset_0_alias:
	.zero		0
	.zero		64


//--------------------- .nv.constant0.matryoshka_normalize --------------------------
	.section	.nv.constant0.matryoshka_normalize,"a",@progbits
	.sectionflags	@""
	.align	4
.nv.constant0.matryoshka_normalize:
	.zero		912


//--------------------- .nv.constant0.matryoshka_truncate --------------------------
	.section	.nv.constant0.matryoshka_truncate,"a",@progbits
	.sectionflags	@""
	.align	4
.nv.constant0.matryoshka_truncate:
	.zero		924


//--------------------- .nv.constant0.int4_dot_product --------------------------
	.section	.nv.constant0.int4_dot_product,"a",@progbits
	.sectionflags	@""
	.align	4
.nv.constant0.int4_dot_product:
	.zero		940


//--------------------- .nv.constant0.int8_dot_product --------------------------
	.section	.nv.constant0.int8_dot_product,"a",@progbits
	.sectionflags	@""
	.align	4
.nv.constant0.int8_dot_product:
	.zero		936


//--------------------- .nv.constant0.binary_ip_asymmetric --------------------------
	.section	.nv.constant0.binary_ip_asymmetric,"a",@progbits
	.sectionflags	@""
	.align	4
.nv.constant0.binary_ip_asymmetric:
	.zero		932


//--------------------- .nv.constant0.binary_ip_hamming --------------------------
	.section	.nv.constant0.binary_ip_hamming,"a",@progbits
	.sectionflags	@""
	.align	4
.nv.constant0.binary_ip_hamming:
	.zero		932


//--------------------- SYMBOLS --------------------------

	.type		.nv.reservedSmem.offset0,@object
	.size		.nv.reservedSmem.offset0,0x4
